	.target	sm_100a

	.elftype	@"ET_EXEC"


//--------------------- .note.nv.tkinfo           --------------------------
	.section	.note.nv.tkinfo,"",@"SHT_NOTE"
	.sectionflags	@"SHF_NOTE_NV_TKINFO"
	.tkinfo
        /*0018*/ 	.word	0x00000002
        /*0030*/ 	.string	""
        /*0030*/ 	.string	"ptxas"
        /*0030*/ 	.string	"Cuda compilation tools, release 13.0, V13.0.88"
        /*0030*/ 	.string	"Build cuda_13.0.r13.0/compiler.36424714_0"
        /*0030*/ 	.string	"-arch sm_100a -m 64 "



//--------------------- .note.nv.cuinfo           --------------------------
	.section	.note.nv.cuinfo,"",@"SHT_NOTE"
	.sectionflags	@"SHF_NOTE_NV_CUINFO"
        /*0018*/ 	.short	0x0002
        /*001a*/ 	.short	0x0064
        /*001c*/ 	.short	0x0082
	.zero		2


//--------------------- .nv.info                  --------------------------
	.section	.nv.info,"",@"SHT_CUDA_INFO"
	.align	4


	//----- nvinfo : EIATTR_REGCOUNT
	.align		4
        /*0000*/ 	.byte	0x04, 0x2f
        /*0002*/ 	.short	(.L_19 - .L_18)
	.align		4
.L_18:
        /*0004*/ 	.word	index@(_ZN7cutlass13device_kernelINS_4gemm6kernel13GemmUniversalIN4cute5tupleIJiiiiEEENS1_10collective13CollectiveMmaINS1_35MainloopSm100TmaUmmaWarpSpecializedILi16ELi2ELi4ENS5_IJNS4_1CILi2EEENSA_ILi1EEESC_EEEEENS5_IJNSA_ILi128EEENSA_ILi256EEENSA_ILi32EEEEEENS_6half_tENS5_IJlSC_lEEESJ_SK_NS4_8TiledMMAINS4_8MMA_AtomIJNS4_26SM100_MMA_F16BF16_2x1SM_SSISJ_SJ_fLi128ELi256ELNS4_4UMMA5MajorE0ELSP_0ELNSO_7ScaleInE0ELSQ_0EEEEEENS4_6LayoutINS5_IJSC_SC_SC_EEENS5_IJNSA_ILi0EEESV_SV_EEEEENS5_IJNS4_10UnderscoreESY_SY_EEEEENS4_18SM100_TMA_2SM_LOADENS4_14ComposedLayoutINS4_7SwizzleILi2ELi4ELi3EEENS4_18smem_ptr_flag_bitsILi16EEENST_INS5_IJNSA_ILi8EEESH_EEENS5_IJSH_SC_EEEEEEEvNS4_8identityES11_S1B_vS1C_EENS_8epilogue10collective18CollectiveEpilogueINS1E_23Sm100TmaWarpSpecializedILi4ELi2ELi32ELb1ELb0EEEJNS5_IJNSA_ILi64EEESG_SH_EEENS5_IJNST_IS1J_SC_EENST_INS5_IJSH_SB_EEENS5_IJSC_SF_EEEEEEEESJ_SK_SJ_SK_NS1E_6fusion15FusionCallbacksIS1I_NS1Q_17LinearCombinationISJ_fSJ_fLNS_15FloatRoundStyleE2EEES1K_S1P_JEEENS4_5SM1004TMEM4LOAD26SM100_TMEM_LOAD_32dp32b32xENS4_13SM90_TMA_LOADES1B_NS4_39AutoVectorizingCopyWithAssumedAlignmentILi128EEENS4_14SM90_TMA_STOREES1B_S22_S22_EEEvvEEEEvNT_6ParamsE)
        /*0008*/ 	.word	0x00000073


	//----- nvinfo : EIATTR_FRAME_SIZE
	.align		4
.L_19:
        /*000c*/ 	.byte	0x04, 0x11
        /*000e*/ 	.short	(.L_21 - .L_20)
	.align		4
.L_20:
        /*0010*/ 	.word	index@($__internal_2_$__cuda_sm10x_tcgen05_guardrail_trap_unallocated_columns_being_dealloced)
        /*0014*/ 	.word	0x00000000


	//----- nvinfo : EIATTR_FRAME_SIZE
	.align		4
.L_21:
        /*0018*/ 	.byte	0x04, 0x11
        /*001a*/ 	.short	(.L_23 - .L_22)
	.align		4
.L_22:
        /*001c*/ 	.word	index@($__internal_1_$__cuda_sm10x_tcgen05_guardrail_trap_phase_invalid_during_alloc)
        /*0020*/ 	.word	0x00000000


	//----- nvinfo : EIATTR_FRAME_SIZE
	.align		4
.L_23:
        /*0024*/ 	.byte	0x04, 0x11
        /*0026*/ 	.short	(.L_25 - .L_24)
	.align		4
.L_24:
        /*0028*/ 	.word	index@($__internal_0_$__cuda_sm10x_tcgen05_guardrail_trap_col_being_dealloced_not_returned_by_alloc)
        /*002c*/ 	.word	0x00000000


	//----- nvinfo : EIATTR_FRAME_SIZE
	.align		4
.L_25:
        /*0030*/ 	.byte	0x04, 0x11
        /*0032*/ 	.short	(.L_27 - .L_26)
	.align		4
.L_26:
        /*0034*/ 	.word	index@(_ZN7cutlass13device_kernelINS_4gemm6kernel13GemmUniversalIN4cute5tupleIJiiiiEEENS1_10collective13CollectiveMmaINS1_35MainloopSm100TmaUmmaWarpSpecializedILi16ELi2ELi4ENS5_IJNS4_1CILi2EEENSA_ILi1EEESC_EEEEENS5_IJNSA_ILi128EEENSA_ILi256EEENSA_ILi32EEEEEENS_6half_tENS5_IJlSC_lEEESJ_SK_NS4_8TiledMMAINS4_8MMA_AtomIJNS4_26SM100_MMA_F16BF16_2x1SM_SSISJ_SJ_fLi128ELi256ELNS4_4UMMA5MajorE0ELSP_0ELNSO_7ScaleInE0ELSQ_0EEEEEENS4_6LayoutINS5_IJSC_SC_SC_EEENS5_IJNSA_ILi0EEESV_SV_EEEEENS5_IJNS4_10UnderscoreESY_SY_EEEEENS4_18SM100_TMA_2SM_LOADENS4_14ComposedLayoutINS4_7SwizzleILi2ELi4ELi3EEENS4_18smem_ptr_flag_bitsILi16EEENST_INS5_IJNSA_ILi8EEESH_EEENS5_IJSH_SC_EEEEEEEvNS4_8identityES11_S1B_vS1C_EENS_8epilogue10collective18CollectiveEpilogueINS1E_23Sm100TmaWarpSpecializedILi4ELi2ELi32ELb1ELb0EEEJNS5_IJNSA_ILi64EEESG_SH_EEENS5_IJNST_IS1J_SC_EENST_INS5_IJSH_SB_EEENS5_IJSC_SF_EEEEEEEESJ_SK_SJ_SK_NS1E_6fusion15FusionCallbacksIS1I_NS1Q_17LinearCombinationISJ_fSJ_fLNS_15FloatRoundStyleE2EEES1K_S1P_JEEENS4_5SM1004TMEM4LOAD26SM100_TMEM_LOAD_32dp32b32xENS4_13SM90_TMA_LOADES1B_NS4_39AutoVectorizingCopyWithAssumedAlignmentILi128EEENS4_14SM90_TMA_STOREES1B_S22_S22_EEEvvEEEEvNT_6ParamsE)
        /*0038*/ 	.word	0x00000000


	//----- nvinfo : EIATTR_MIN_STACK_SIZE
	.align		4
.L_27:
        /*003c*/ 	.byte	0x04, 0x12
        /*003e*/ 	.short	(.L_29 - .L_28)
	.align		4
.L_28:
        /*0040*/ 	.word	index@(_ZN7cutlass13device_kernelINS_4gemm6kernel13GemmUniversalIN4cute5tupleIJiiiiEEENS1_10collective13CollectiveMmaINS1_35MainloopSm100TmaUmmaWarpSpecializedILi16ELi2ELi4ENS5_IJNS4_1CILi2EEENSA_ILi1EEESC_EEEEENS5_IJNSA_ILi128EEENSA_ILi256EEENSA_ILi32EEEEEENS_6half_tENS5_IJlSC_lEEESJ_SK_NS4_8TiledMMAINS4_8MMA_AtomIJNS4_26SM100_MMA_F16BF16_2x1SM_SSISJ_SJ_fLi128ELi256ELNS4_4UMMA5MajorE0ELSP_0ELNSO_7ScaleInE0ELSQ_0EEEEEENS4_6LayoutINS5_IJSC_SC_SC_EEENS5_IJNSA_ILi0EEESV_SV_EEEEENS5_IJNS4_10UnderscoreESY_SY_EEEEENS4_18SM100_TMA_2SM_LOADENS4_14ComposedLayoutINS4_7SwizzleILi2ELi4ELi3EEENS4_18smem_ptr_flag_bitsILi16EEENST_INS5_IJNSA_ILi8EEESH_EEENS5_IJSH_SC_EEEEEEEvNS4_8identityES11_S1B_vS1C_EENS_8epilogue10collective18CollectiveEpilogueINS1E_23Sm100TmaWarpSpecializedILi4ELi2ELi32ELb1ELb0EEEJNS5_IJNSA_ILi64EEESG_SH_EEENS5_IJNST_IS1J_SC_EENST_INS5_IJSH_SB_EEENS5_IJSC_SF_EEEEEEEESJ_SK_SJ_SK_NS1E_6fusion15FusionCallbacksIS1I_NS1Q_17LinearCombinationISJ_fSJ_fLNS_15FloatRoundStyleE2EEES1K_S1P_JEEENS4_5SM1004TMEM4LOAD26SM100_TMEM_LOAD_32dp32b32xENS4_13SM90_TMA_LOADES1B_NS4_39AutoVectorizingCopyWithAssumedAlignmentILi128EEENS4_14SM90_TMA_STOREES1B_S22_S22_EEEvvEEEEvNT_6ParamsE)
        /*0044*/ 	.word	0x00000000
.L_29:


//--------------------- .nv.compat                --------------------------
	.section	.nv.compat,"",@"SHT_CUDA_COMPAT_INFO"
	.align	4
        /*0000*/ 	.byte	0x02, 0x09, 0x01, 0x00, 0x02, 0x02, 0x02, 0x00, 0x02, 0x05, 0x05, 0x00, 0x03, 0x07, 0x01, 0x01
        /*0010*/ 	.byte	0x02, 0x03, 0x01, 0x00, 0x02, 0x06, 0x01, 0x00, 0x04, 0x0b, 0x08, 0x00, 0x09, 0x00, 0x00, 0x00
        /*0020*/ 	.byte	0x00, 0x00, 0x00, 0x00


//--------------------- .nv.info._ZN7cutlass13device_kernelINS_4gemm6kernel13GemmUniversalIN4cute5tupleIJiiiiEEENS1_10collective13CollectiveMmaINS1_35MainloopSm100TmaUmmaWarpSpecializedILi16ELi2ELi4ENS5_IJNS4_1CILi2EEENSA_ILi1EEESC_EEEEENS5_IJNSA_ILi128EEENSA_ILi256EEENSA_ILi32EEEEEENS_6half_tENS5_IJlSC_lEEESJ_SK_NS4_8TiledMMAINS4_8MMA_AtomIJNS4_26SM100_MMA_F16BF16_2x1SM_SSISJ_SJ_fLi128ELi256ELNS4_4UMMA5MajorE0ELSP_0ELNSO_7ScaleInE0ELSQ_0EEEEEENS4_6LayoutINS5_IJSC_SC_SC_EEENS5_IJNSA_ILi0EEESV_SV_EEEEENS5_IJNS4_10UnderscoreESY_SY_EEEEENS4_18SM100_TMA_2SM_LOADENS4_14ComposedLayoutINS4_7SwizzleILi2ELi4ELi3EEENS4_18smem_ptr_flag_bitsILi16EEENST_INS5_IJNSA_ILi8EEESH_EEENS5_IJSH_SC_EEEEEEEvNS4_8identityES11_S1B_vS1C_EENS_8epilogue10collective18CollectiveEpilogueINS1E_23Sm100TmaWarpSpecializedILi4ELi2ELi32ELb1ELb0EEEJNS5_IJNSA_ILi64EEESG_SH_EEENS5_IJNST_IS1J_SC_EENST_INS5_IJSH_SB_EEENS5_IJSC_SF_EEEEEEEESJ_SK_SJ_SK_NS1E_6fusion15FusionCallbacksIS1I_NS1Q_17LinearCombinationISJ_fSJ_fLNS_15FloatRoundStyleE2EEES1K_S1P_JEEENS4_5SM1004TMEM4LOAD26SM100_TMEM_LOAD_32dp32b32xENS4_13SM90_TMA_LOADES1B_NS4_39AutoVectorizingCopyWithAssumedAlignmentILi128EEENS4_14SM90_TMA_STOREES1B_S22_S22_EEEvvEEEEvNT_6ParamsE --------------------------
	.section	.nv.info._ZN7cutlass13device_kernelINS_4gemm6kernel13GemmUniversalIN4cute5tupleIJiiiiEEENS1_10collective13CollectiveMmaINS1_35MainloopSm100TmaUmmaWarpSpecializedILi16ELi2ELi4ENS5_IJNS4_1CILi2EEENSA_ILi1EEESC_EEEEENS5_IJNSA_ILi128EEENSA_ILi256EEENSA_ILi32EEEEEENS_6half_tENS5_IJlSC_lEEESJ_SK_NS4_8TiledMMAINS4_8MMA_AtomIJNS4_26SM100_MMA_F16BF16_2x1SM_SSISJ_SJ_fLi128ELi256ELNS4_4UMMA5MajorE0ELSP_0ELNSO_7ScaleInE0ELSQ_0EEEEEENS4_6LayoutINS5_IJSC_SC_SC_EEENS5_IJNSA_ILi0EEESV_SV_EEEEENS5_IJNS4_10UnderscoreESY_SY_EEEEENS4_18SM100_TMA_2SM_LOADENS4_14ComposedLayoutINS4_7SwizzleILi2ELi4ELi3EEENS4_18smem_ptr_flag_bitsILi16EEENST_INS5_IJNSA_ILi8EEESH_EEENS5_IJSH_SC_EEEEEEEvNS4_8identityES11_S1B_vS1C_EENS_8epilogue10collective18CollectiveEpilogueINS1E_23Sm100TmaWarpSpecializedILi4ELi2ELi32ELb1ELb0EEEJNS5_IJNSA_ILi64EEESG_SH_EEENS5_IJNST_IS1J_SC_EENST_INS5_IJSH_SB_EEENS5_IJSC_SF_EEEEEEEESJ_SK_SJ_SK_NS1E_6fusion15FusionCallbacksIS1I_NS1Q_17LinearCombinationISJ_fSJ_fLNS_15FloatRoundStyleE2EEES1K_S1P_JEEENS4_5SM1004TMEM4LOAD26SM100_TMEM_LOAD_32dp32b32xENS4_13SM90_TMA_LOADES1B_NS4_39AutoVectorizingCopyWithAssumedAlignmentILi128EEENS4_14SM90_TMA_STOREES1B_S22_S22_EEEvvEEEEvNT_6ParamsE,"",@"SHT_CUDA_INFO"
	.sectionflags	@""
	.align	4


	//----- nvinfo : EIATTR_CUDA_API_VERSION
	.align		4
        /*0000*/ 	.byte	0x04, 0x37
        /*0002*/ 	.short	(.L_31 - .L_30)
.L_30:
        /*0004*/ 	.word	0x00000082


	//----- nvinfo : EIATTR_KPARAM_INFO
	.align		4
.L_31:
        /*0008*/ 	.byte	0x04, 0x17
        /*000a*/ 	.short	(.L_33 - .L_32)
.L_32:
        /*000c*/ 	.word	0x00000000
        /*0010*/ 	.short	0x0000
        /*0012*/ 	.short	0x0000
        /*0014*/ 	.byte	0x00, 0xf0, 0x01, 0x20


	//----- nvinfo : EIATTR_AT_ENTRY_FRAGMENTS
	.align		4
.L_33:
        /*0018*/ 	.byte	0x04, 0x4f
        /*001a*/ 	.short	(.L_35 - .L_34)


	//   ....[0]....
.L_34:
        /*001c*/ 	.word	0x00000007


	//----- nvinfo : EIATTR_RESERVED_SMEM_USED
	.align		4
.L_35:
        /*0020*/ 	.byte	0x01, 0x41
	.zero		2


	//----- nvinfo : EIATTR_SPARSE_MMA_MASK
	.align		4
        /*0024*/ 	.byte	0x03, 0x50
        /*0026*/ 	.short	0x0000


	//----- nvinfo : EIATTR_TCGEN05_2CTA_USED
	.align		4
        /*0028*/ 	.byte	0x01, 0x52
	.zero		2


	//----- nvinfo : EIATTR_MAXREG_COUNT
	.align		4
        /*002c*/ 	.byte	0x03, 0x1b
        /*002e*/ 	.short	0x00ff


	//----- nvinfo : EIATTR_NUM_BARRIERS
	.align		4
        /*0030*/ 	.byte	0x02, 0x4c
        /*0032*/ 	.byte	0x07
	.zero		1


	//----- nvinfo : EIATTR_EXTERNS
	.align		4
        /*0034*/ 	.byte	0x04, 0x0f
        /*0036*/ 	.short	(.L_37 - .L_36)


	//   ....[0]....
	.align		4
.L_36:
        /*0038*/ 	.word	index@(__assertfail)


	//----- nvinfo : EIATTR_MERCURY_ISA_VERSION
	.align		4
.L_37:
        /*003c*/ 	.byte	0x03, 0x5f
        /*003e*/ 	.short	0x0101


	//----- nvinfo : EIATTR_INT_WARP_WIDE_INSTR_OFFSETS
	.align		4
        /*0040*/ 	.byte	0x04, 0x31
        /*0042*/ 	.short	(.L_39 - .L_38)


	//   ....[0]....
.L_38:
        /*0044*/ 	.word	0x00000ec0


	//   ....[1]....
        /*0048*/ 	.word	0x00000f60


	//   ....[2]....
        /*004c*/ 	.word	0x000022c0


	//   ....[3]....
        /*0050*/ 	.word	0x00004770


	//   ....[4]....
        /*0054*/ 	.word	0x000047a0


	//   ....[5]....
        /*0058*/ 	.word	0x000047f0


	//   ....[6]....
        /*005c*/ 	.word	0x00005110


	//   ....[7]....
        /*0060*/ 	.word	0x00005130


	//   ....[8]....
        /*0064*/ 	.word	0x00005210


	//   ....[9]....
        /*0068*/ 	.word	0x000052d0


	//   ....[10]....
        /*006c*/ 	.word	0x000052f0


	//   ....[11]....
        /*0070*/ 	.word	0x000053c0


	//   ....[12]....
        /*0074*/ 	.word	0x000054b0


	//   ....[13]....
        /*0078*/ 	.word	0x000054d0


	//   ....[14]....
        /*007c*/ 	.word	0x000055d0


	//   ....[15]....
        /*0080*/ 	.word	0x00005780


	//   ....[16]....
        /*0084*/ 	.word	0x00005790


	//   ....[17]....
        /*0088*/ 	.word	0x00005920


	//----- nvinfo : EIATTR_COOP_GROUP_MASK_REGIDS
	.align		4
.L_39:
        /*008c*/ 	.byte	0x04, 0x29
        /*008e*/ 	.short	(.L_41 - .L_40)


	//   ....[0]....
.L_40:
        /*0090*/ 	.word	0xffffffff


	//   ....[1]....
        /*0094*/ 	.word	0xffffffff


	//   ....[2]....
        /*0098*/ 	.word	0xffffffff


	//   ....[3]....
        /*009c*/ 	.word	0xffffffff


	//   ....[4]....
        /*00a0*/ 	.word	0xffffffff


	//   ....[5]....
        /*00a4*/ 	.word	0xffffffff


	//   ....[6]....
        /*00a8*/ 	.word	0xffffffff


	//   ....[7]....
        /*00ac*/ 	.word	0xffffffff


	//   ....[8]....
        /*00b0*/ 	.word	0xffffffff


	//   ....[9]....
        /*00b4*/ 	.word	0xffffffff


	//   ....[10]....
        /*00b8*/ 	.word	0xffffffff


	//   ....[11]....
        /*00bc*/ 	.word	0xffffffff


	//   ....[12]....
        /*00c0*/ 	.word	0xffffffff


	//   ....[13]....
        /*00c4*/ 	.word	0xffffffff


	//----- nvinfo : EIATTR_COOP_GROUP_INSTR_OFFSETS
	.align		4
.L_41:
        /*00c8*/ 	.byte	0x04, 0x28
        /*00ca*/ 	.short	(.L_43 - .L_42)


	//   ....[0]....
.L_42:
        /*00cc*/ 	.word	0x000000c0


	//   ....[1]....
        /*00d0*/ 	.word	0x00000500


	//   ....[2]....
        /*00d4*/ 	.word	0x00000830


	//   ....[3]....
        /*00d8*/ 	.word	0x000009c0


	//   ....[4]....
        /*00dc*/ 	.word	0x00000ab0


	//   ....[5]....
        /*00e0*/ 	.word	0x00000c10


	//   ....[6]....
        /*00e4*/ 	.word	0x00000da0


	//   ....[7]....
        /*00e8*/ 	.word	0x00000fe0


	//   ....[8]....
        /*00ec*/ 	.word	0x000021a0


	//   ....[9]....
        /*00f0*/ 	.word	0x00003640


	//   ....[10]....
        /*00f4*/ 	.word	0x00003b10


	//   ....[11]....
        /*00f8*/ 	.word	0x00003b40


	//   ....[12]....
        /*00fc*/ 	.word	0x00004680


	//   ....[13]....
        /*0100*/ 	.word	0x00004890


	//----- nvinfo : EIATTR_VRC_CTA_INIT_COUNT
	.align		4
.L_43:
        /*0104*/ 	.byte	0x02, 0x4a
        /*0106*/ 	.byte	0x80
	.zero		1


	//----- nvinfo : EIATTR_SYSCALL_OFFSETS
	.align		4
        /*0108*/ 	.byte	0x04, 0x46
        /*010a*/ 	.short	(.L_45 - .L_44)


	//   ....[0]....
.L_44:
        /*010c*/ 	.word	0x00006410


	//   ....[1]....
        /*0110*/ 	.word	0x00006500


	//   ....[2]....
        /*0114*/ 	.word	0x00006c70


	//   ....[3]....
        /*0118*/ 	.word	0x00007930


	//   ....[4]....
        /*011c*/ 	.word	0x000085d0


	//   ....[5]....
        /*0120*/ 	.word	0x00009270


	//----- nvinfo : EIATTR_MBARRIER_INSTR_OFFSETS
	.align		4
.L_45:
        /*0124*/ 	.byte	0x04, 0x39
        /*0126*/ 	.short	(.L_47 - .L_46)


	//   ....[0]....
.L_46:
        /*0128*/ 	.word	0x00000610
        /*012c*/ 	.word	0x000000ff
        /*0130*/ 	.word	0x00000000
        /*0134*/ 	.short	0x0100
        /*0136*/ 	.byte	0x08
	.zero		1


	//   ....[1]....
        /*0138*/ 	.word	0x00000620
        /*013c*/ 	.word	0x000000ff
        /*0140*/ 	.word	0x00000080
        /*0144*/ 	.short	0x0100
        /*0146*/ 	.byte	0x08
	.zero		1


	//   ....[2]....
        /*0148*/ 	.word	0x00000630
        /*014c*/ 	.word	0x000000ff
        /*0150*/ 	.word	0x00000008
        /*0154*/ 	.short	0x0100
        /*0156*/ 	.byte	0x08
	.zero		1


	//   ....[3]....
        /*0158*/ 	.word	0x00000640
        /*015c*/ 	.word	0x000000ff
        /*0160*/ 	.word	0x00000088
        /*0164*/ 	.short	0x0100
        /*0166*/ 	.byte	0x08
	.zero		1


	//   ....[4]....
        /*0168*/ 	.word	0x00000650
        /*016c*/ 	.word	0x000000ff
        /*0170*/ 	.word	0x00000010
        /*0174*/ 	.short	0x0100
        /*0176*/ 	.byte	0x08
	.zero		1


	//   ....[5]....
        /*0178*/ 	.word	0x00000660
        /*017c*/ 	.word	0x000000ff
        /*0180*/ 	.word	0x00000090
        /*0184*/ 	.short	0x0100
        /*0186*/ 	.byte	0x08
	.zero		1


	//   ....[6]....
        /*0188*/ 	.word	0x00000670
        /*018c*/ 	.word	0x000000ff
        /*0190*/ 	.word	0x00000018
        /*0194*/ 	.short	0x0100
        /*0196*/ 	.byte	0x08
	.zero		1


	//   ....[7]....
        /*0198*/ 	.word	0x00000680
        /*019c*/ 	.word	0x000000ff
        /*01a0*/ 	.word	0x00000098
        /*01a4*/ 	.short	0x0100
        /*01a6*/ 	.byte	0x08
	.zero		1


	//   ....[8]....
        /*01a8*/ 	.word	0x00000690
        /*01ac*/ 	.word	0x000000ff
        /*01b0*/ 	.word	0x00000020
        /*01b4*/ 	.short	0x0100
        /*01b6*/ 	.byte	0x08
	.zero		1


	//   ....[9]....
        /*01b8*/ 	.word	0x000006a0
        /*01bc*/ 	.word	0x000000ff
        /*01c0*/ 	.word	0x000000a0
        /*01c4*/ 	.short	0x0100
        /*01c6*/ 	.byte	0x08
	.zero		1


	//   ....[10]....
        /*01c8*/ 	.word	0x000006b0
        /*01cc*/ 	.word	0x000000ff
        /*01d0*/ 	.word	0x00000028
        /*01d4*/ 	.short	0x0100
        /*01d6*/ 	.byte	0x08
	.zero		1


	//   ....[11]....
        /*01d8*/ 	.word	0x000006c0
        /*01dc*/ 	.word	0x000000ff
        /*01e0*/ 	.word	0x000000a8
        /*01e4*/ 	.short	0x0100
        /*01e6*/ 	.byte	0x08
	.zero		1


	//   ....[12]....
        /*01e8*/ 	.word	0x000006d0
        /*01ec*/ 	.word	0x000000ff
        /*01f0*/ 	.word	0x00000030
        /*01f4*/ 	.short	0x0100
        /*01f6*/ 	.byte	0x08
	.zero		1


	//   ....[13]....
        /*01f8*/ 	.word	0x000006e0
        /*01fc*/ 	.word	0x000000ff
        /*0200*/ 	.word	0x000000b0
        /*0204*/ 	.short	0x0100
        /*0206*/ 	.byte	0x08
	.zero		1


	//   ....[14]....
        /*0208*/ 	.word	0x000006f0
        /*020c*/ 	.word	0x000000ff
        /*0210*/ 	.word	0x00000038
        /*0214*/ 	.short	0x0100
        /*0216*/ 	.byte	0x08
	.zero		1


	//   ....[15]....
        /*0218*/ 	.word	0x00000700
        /*021c*/ 	.word	0x000000ff
        /*0220*/ 	.word	0x000000b8
        /*0224*/ 	.short	0x0100
        /*0226*/ 	.byte	0x08
	.zero		1


	//   ....[16]....
        /*0228*/ 	.word	0x00000710
        /*022c*/ 	.word	0x000000ff
        /*0230*/ 	.word	0x00000040
        /*0234*/ 	.short	0x0100
        /*0236*/ 	.byte	0x08
	.zero		1


	//   ....[17]....
        /*0238*/ 	.word	0x00000720
        /*023c*/ 	.word	0x000000ff
        /*0240*/ 	.word	0x000000c0
        /*0244*/ 	.short	0x0100
        /*0246*/ 	.byte	0x08
	.zero		1


	//   ....[18]....
        /*0248*/ 	.word	0x00000730
        /*024c*/ 	.word	0x000000ff
        /*0250*/ 	.word	0x00000048
        /*0254*/ 	.short	0x0100
        /*0256*/ 	.byte	0x08
	.zero		1


	//   ....[19]....
        /*0258*/ 	.word	0x00000740
        /*025c*/ 	.word	0x000000ff
        /*0260*/ 	.word	0x000000c8
        /*0264*/ 	.short	0x0100
        /*0266*/ 	.byte	0x08
	.zero		1


	//   ....[20]....
        /*0268*/ 	.word	0x00000750
        /*026c*/ 	.word	0x000000ff
        /*0270*/ 	.word	0x00000050
        /*0274*/ 	.short	0x0100
        /*0276*/ 	.byte	0x08
	.zero		1


	//   ....[21]....
        /*0278*/ 	.word	0x00000760
        /*027c*/ 	.word	0x000000ff
        /*0280*/ 	.word	0x000000d0
        /*0284*/ 	.short	0x0100
        /*0286*/ 	.byte	0x08
	.zero		1


	//   ....[22]....
        /*0288*/ 	.word	0x00000770
        /*028c*/ 	.word	0x000000ff
        /*0290*/ 	.word	0x00000058
        /*0294*/ 	.short	0x0100
        /*0296*/ 	.byte	0x08
	.zero		1


	//   ....[23]....
        /*0298*/ 	.word	0x00000780
        /*029c*/ 	.word	0x000000ff
        /*02a0*/ 	.word	0x000000d8
        /*02a4*/ 	.short	0x0100
        /*02a6*/ 	.byte	0x08
	.zero		1


	//   ....[24]....
        /*02a8*/ 	.word	0x00000790
        /*02ac*/ 	.word	0x000000ff
        /*02b0*/ 	.word	0x00000060
        /*02b4*/ 	.short	0x0100
        /*02b6*/ 	.byte	0x08
	.zero		1


	//   ....[25]....
        /*02b8*/ 	.word	0x000007a0
        /*02bc*/ 	.word	0x000000ff
        /*02c0*/ 	.word	0x000000e0
        /*02c4*/ 	.short	0x0100
        /*02c6*/ 	.byte	0x08
	.zero		1


	//   ....[26]....
        /*02c8*/ 	.word	0x000007b0
        /*02cc*/ 	.word	0x000000ff
        /*02d0*/ 	.word	0x00000068
        /*02d4*/ 	.short	0x0100
        /*02d6*/ 	.byte	0x08
	.zero		1


	//   ....[27]....
        /*02d8*/ 	.word	0x000007c0
        /*02dc*/ 	.word	0x000000ff
        /*02e0*/ 	.word	0x000000e8
        /*02e4*/ 	.short	0x0100
        /*02e6*/ 	.byte	0x08
	.zero		1


	//   ....[28]....
        /*02e8*/ 	.word	0x000007d0
        /*02ec*/ 	.word	0x000000ff
        /*02f0*/ 	.word	0x00000070
        /*02f4*/ 	.short	0x0100
        /*02f6*/ 	.byte	0x08
	.zero		1


	//   ....[29]....
        /*02f8*/ 	.word	0x000007e0
        /*02fc*/ 	.word	0x000000ff
        /*0300*/ 	.word	0x000000f0
        /*0304*/ 	.short	0x0100
        /*0306*/ 	.byte	0x08
	.zero		1


	//   ....[30]....
        /*0308*/ 	.word	0x000007f0
        /*030c*/ 	.word	0x000000ff
        /*0310*/ 	.word	0x00000078
        /*0314*/ 	.short	0x0100
        /*0316*/ 	.byte	0x08
	.zero		1


	//   ....[31]....
        /*0318*/ 	.word	0x00000800
        /*031c*/ 	.word	0x000000ff
        /*0320*/ 	.word	0x000000f8
        /*0324*/ 	.short	0x0100
        /*0326*/ 	.byte	0x08
	.zero		1


	//   ....[32]....
        /*0328*/ 	.word	0x00000930
        /*032c*/ 	.word	0x000000ff
        /*0330*/ 	.word	0x00000100
        /*0334*/ 	.short	0x0100
        /*0336*/ 	.byte	0x09
	.zero		1


	//   ....[33]....
        /*0338*/ 	.word	0x00000940
        /*033c*/ 	.word	0x000000ff
        /*0340*/ 	.word	0x00000120
        /*0344*/ 	.short	0x0100
        /*0346*/ 	.byte	0x09
	.zero		1


	//   ....[34]....
        /*0348*/ 	.word	0x00000950
        /*034c*/ 	.word	0x000000ff
        /*0350*/ 	.word	0x00000108
        /*0354*/ 	.short	0x0100
        /*0356*/ 	.byte	0x09
	.zero		1


	//   ....[35]....
        /*0358*/ 	.word	0x00000960
        /*035c*/ 	.word	0x000000ff
        /*0360*/ 	.word	0x00000128
        /*0364*/ 	.short	0x0100
        /*0366*/ 	.byte	0x09
	.zero		1


	//   ....[36]....
        /*0368*/ 	.word	0x00000970
        /*036c*/ 	.word	0x000000ff
        /*0370*/ 	.word	0x00000110
        /*0374*/ 	.short	0x0100
        /*0376*/ 	.byte	0x09
	.zero		1


	//   ....[37]....
        /*0378*/ 	.word	0x00000980
        /*037c*/ 	.word	0x000000ff
        /*0380*/ 	.word	0x00000130
        /*0384*/ 	.short	0x0100
        /*0386*/ 	.byte	0x09
	.zero		1


	//   ....[38]....
        /*0388*/ 	.word	0x00000990
        /*038c*/ 	.word	0x000000ff
        /*0390*/ 	.word	0x00000118
        /*0394*/ 	.short	0x0100
        /*0396*/ 	.byte	0x09
	.zero		1


	//   ....[39]....
        /*0398*/ 	.word	0x000009a0
        /*039c*/ 	.word	0x000000ff
        /*03a0*/ 	.word	0x00000138
        /*03a4*/ 	.short	0x0100
        /*03a6*/ 	.byte	0x09
	.zero		1


	//   ....[40]....
        /*03a8*/ 	.word	0x00000a80
        /*03ac*/ 	.word	0x000000ff
        /*03b0*/ 	.word	0x00000140
        /*03b4*/ 	.short	0x0100
        /*03b6*/ 	.byte	0x08
	.zero		1


	//   ....[41]....
        /*03b8*/ 	.word	0x00000a90
        /*03bc*/ 	.word	0x000000ff
        /*03c0*/ 	.word	0x00000148
        /*03c4*/ 	.short	0x0100
        /*03c6*/ 	.byte	0x08
	.zero		1


	//   ....[42]....
        /*03c8*/ 	.word	0x00000bc0
        /*03cc*/ 	.word	0x000000ff
        /*03d0*/ 	.word	0x00000150
        /*03d4*/ 	.short	0x0100
        /*03d6*/ 	.byte	0x08
	.zero		1


	//   ....[43]....
        /*03d8*/ 	.word	0x00000bd0
        /*03dc*/ 	.word	0x000000ff
        /*03e0*/ 	.word	0x00000160
        /*03e4*/ 	.short	0x0100
        /*03e6*/ 	.byte	0x08
	.zero		1


	//   ....[44]....
        /*03e8*/ 	.word	0x00000be0
        /*03ec*/ 	.word	0x000000ff
        /*03f0*/ 	.word	0x00000158
        /*03f4*/ 	.short	0x0100
        /*03f6*/ 	.byte	0x08
	.zero		1


	//   ....[45]....
        /*03f8*/ 	.word	0x00000bf0
        /*03fc*/ 	.word	0x000000ff
        /*0400*/ 	.word	0x00000168
        /*0404*/ 	.short	0x0100
        /*0406*/ 	.byte	0x08
	.zero		1


	//   ....[46]....
        /*0408*/ 	.word	0x00000d10
        /*040c*/ 	.word	0x000000ff
        /*0410*/ 	.word	0x00000170
        /*0414*/ 	.short	0x0100
        /*0416*/ 	.byte	0x09
	.zero		1


	//   ....[47]....
        /*0418*/ 	.word	0x00000d20
        /*041c*/ 	.word	0x000000ff
        /*0420*/ 	.word	0x00000190
        /*0424*/ 	.short	0x0100
        /*0426*/ 	.byte	0x09
	.zero		1


	//   ....[48]....
        /*0428*/ 	.word	0x00000d30
        /*042c*/ 	.word	0x000000ff
        /*0430*/ 	.word	0x00000178
        /*0434*/ 	.short	0x0100
        /*0436*/ 	.byte	0x09
	.zero		1


	//   ....[49]....
        /*0438*/ 	.word	0x00000d40
        /*043c*/ 	.word	0x000000ff
        /*0440*/ 	.word	0x00000198
        /*0444*/ 	.short	0x0100
        /*0446*/ 	.byte	0x09
	.zero		1


	//   ....[50]....
        /*0448*/ 	.word	0x00000d50
        /*044c*/ 	.word	0x000000ff
        /*0450*/ 	.word	0x00000180
        /*0454*/ 	.short	0x0100
        /*0456*/ 	.byte	0x09
	.zero		1


	//   ....[51]....
        /*0458*/ 	.word	0x00000d60
        /*045c*/ 	.word	0x000000ff
        /*0460*/ 	.word	0x000001a0
        /*0464*/ 	.short	0x0100
        /*0466*/ 	.byte	0x09
	.zero		1


	//   ....[52]....
        /*0468*/ 	.word	0x00000d70
        /*046c*/ 	.word	0x000000ff
        /*0470*/ 	.word	0x00000188
        /*0474*/ 	.short	0x0100
        /*0476*/ 	.byte	0x09
	.zero		1


	//   ....[53]....
        /*0478*/ 	.word	0x00000d80
        /*047c*/ 	.word	0x000000ff
        /*0480*/ 	.word	0x000001a8
        /*0484*/ 	.short	0x0100
        /*0486*/ 	.byte	0x09
	.zero		1


	//   ....[54]....
        /*0488*/ 	.word	0x00000e70
        /*048c*/ 	.word	0x000000ff
        /*0490*/ 	.word	0x000001b0
        /*0494*/ 	.short	0x0100
        /*0496*/ 	.byte	0x08
	.zero		1


	//   ....[55]....
        /*0498*/ 	.word	0x00000e80
        /*049c*/ 	.word	0x000000ff
        /*04a0*/ 	.word	0x000001c0
        /*04a4*/ 	.short	0x0100
        /*04a6*/ 	.byte	0x08
	.zero		1


	//   ....[56]....
        /*04a8*/ 	.word	0x00000e90
        /*04ac*/ 	.word	0x000000ff
        /*04b0*/ 	.word	0x000001b8
        /*04b4*/ 	.short	0x0100
        /*04b6*/ 	.byte	0x08
	.zero		1


	//   ....[57]....
        /*04b8*/ 	.word	0x00000ea0
        /*04bc*/ 	.word	0x000000ff
        /*04c0*/ 	.word	0x000001c8
        /*04c4*/ 	.short	0x0100
        /*04c6*/ 	.byte	0x08
	.zero		1


	//   ....[58]....
        /*04c8*/ 	.word	0x00000f90
        /*04cc*/ 	.word	0x000000ff
        /*04d0*/ 	.word	0x000001d0
        /*04d4*/ 	.short	0x0100
        /*04d6*/ 	.byte	0x07
	.zero		1


	//   ....[59]....
        /*04d8*/ 	.word	0x000019a0
        /*04dc*/ 	.word	0x00000002
        /*04e0*/ 	.word	0x000001c0
        /*04e4*/ 	.short	0x010a
        /*04e6*/ 	.byte	0xff
	.zero		1


	//   ....[60]....
        /*04e8*/ 	.word	0x000019d0
        /*04ec*/ 	.word	0x00000002
        /*04f0*/ 	.word	0x000001b0
        /*04f4*/ 	.short	0x0101
        /*04f6*/ 	.byte	0xff
	.zero		1


	//   ....[61]....
        /*04f8*/ 	.word	0x00001aa0
        /*04fc*/ 	.word	0x000000ff
        /*0500*/ 	.word	0x00000080
        /*0504*/ 	.short	0x010a
        /*0506*/ 	.byte	0x08
	.zero		1


	//   ....[62]....
        /*0508*/ 	.word	0x00001ba0
        /*050c*/ 	.word	0x000000ff
        /*0510*/ 	.word	0x00000080
        /*0514*/ 	.short	0x010a
        /*0516*/ 	.byte	0x21
	.zero		1


	//   ....[63]....
        /*0518*/ 	.word	0x00001d50
        /*051c*/ 	.word	0x000000ff
        /*0520*/ 	.word	0x00000080
        /*0524*/ 	.short	0x010a
        /*0526*/ 	.byte	0x08
	.zero		1


	//   ....[64]....
        /*0528*/ 	.word	0x00001e50
        /*052c*/ 	.word	0x000000ff
        /*0530*/ 	.word	0x00000148
        /*0534*/ 	.short	0x0101
        /*0536*/ 	.byte	0x06
	.zero		1


	//   ....[65]....
        /*0538*/ 	.word	0x00001e70
        /*053c*/ 	.word	0x000000ff
        /*0540*/ 	.word	0x00000080
        /*0544*/ 	.short	0x010a
        /*0546*/ 	.byte	0x08
	.zero		1


	//   ....[66]....
        /*0548*/ 	.word	0x00001ef0
        /*054c*/ 	.word	0x000000ff
        /*0550*/ 	.word	0x00000080
        /*0554*/ 	.short	0x010a
        /*0556*/ 	.byte	0x11
	.zero		1


	//   ....[67]....
        /*0558*/ 	.word	0x00002080
        /*055c*/ 	.word	0x000000ff
        /*0560*/ 	.word	0x00000080
        /*0564*/ 	.short	0x010a
        /*0566*/ 	.byte	0x08
	.zero		1


	//   ....[68]....
        /*0568*/ 	.word	0x000021d0
        /*056c*/ 	.word	0x00000002
        /*0570*/ 	.word	0x00000150
        /*0574*/ 	.short	0x010a
        /*0576*/ 	.byte	0xff
	.zero		1


	//   ....[69]....
        /*0578*/ 	.word	0x00002290
        /*057c*/ 	.word	0x00000002
        /*0580*/ 	.word	0x00000000
        /*0584*/ 	.short	0x0101
        /*0586*/ 	.byte	0xff
	.zero		1


	//   ....[70]....
        /*0588*/ 	.word	0x000027f0
        /*058c*/ 	.word	0x000000ff
        /*0590*/ 	.word	0x00000000
        /*0594*/ 	.short	0x010a
        /*0596*/ 	.byte	0x04
	.zero		1


	//   ....[71]....
        /*0598*/ 	.word	0x00002880
        /*059c*/ 	.word	0x000000ff
        /*05a0*/ 	.word	0x00000000
        /*05a4*/ 	.short	0x010a
        /*05a6*/ 	.byte	0x04
	.zero		1


	//   ....[72]....
        /*05a8*/ 	.word	0x00002910
        /*05ac*/ 	.word	0x000000ff
        /*05b0*/ 	.word	0x00000000
        /*05b4*/ 	.short	0x010a
        /*05b6*/ 	.byte	0x04
	.zero		1


	//   ....[73]....
        /*05b8*/ 	.word	0x000029a0
        /*05bc*/ 	.word	0x000000ff
        /*05c0*/ 	.word	0x00000000
        /*05c4*/ 	.short	0x010a
        /*05c6*/ 	.byte	0x04
	.zero		1


	//   ....[74]....
        /*05c8*/ 	.word	0x00002a30
        /*05cc*/ 	.word	0x000000ff
        /*05d0*/ 	.word	0x00000000
        /*05d4*/ 	.short	0x010a
        /*05d6*/ 	.byte	0x04
	.zero		1


	//   ....[75]....
        /*05d8*/ 	.word	0x00002ac0
        /*05dc*/ 	.word	0x000000ff
        /*05e0*/ 	.word	0x00000000
        /*05e4*/ 	.short	0x010a
        /*05e6*/ 	.byte	0x04
	.zero		1


	//   ....[76]....
        /*05e8*/ 	.word	0x00002b50
        /*05ec*/ 	.word	0x000000ff
        /*05f0*/ 	.word	0x00000000
        /*05f4*/ 	.short	0x010a
        /*05f6*/ 	.byte	0x04
	.zero		1


	//   ....[77]....
        /*05f8*/ 	.word	0x00002be0
        /*05fc*/ 	.word	0x000000ff
        /*0600*/ 	.word	0x00000000
        /*0604*/ 	.short	0x010a
        /*0606*/ 	.byte	0x04
	.zero		1


	//   ....[78]....
        /*0608*/ 	.word	0x00002c70
        /*060c*/ 	.word	0x000000ff
        /*0610*/ 	.word	0x00000000
        /*0614*/ 	.short	0x010a
        /*0616*/ 	.byte	0x04
	.zero		1


	//   ....[79]....
        /*0618*/ 	.word	0x00002d00
        /*061c*/ 	.word	0x000000ff
        /*0620*/ 	.word	0x00000000
        /*0624*/ 	.short	0x010a
        /*0626*/ 	.byte	0x04
	.zero		1


	//   ....[80]....
        /*0628*/ 	.word	0x00002d90
        /*062c*/ 	.word	0x000000ff
        /*0630*/ 	.word	0x00000000
        /*0634*/ 	.short	0x010a
        /*0636*/ 	.byte	0x04
	.zero		1


	//   ....[81]....
        /*0638*/ 	.word	0x00002e20
        /*063c*/ 	.word	0x000000ff
        /*0640*/ 	.word	0x00000000
        /*0644*/ 	.short	0x010a
        /*0646*/ 	.byte	0x04
	.zero		1


	//   ....[82]....
        /*0648*/ 	.word	0x00002eb0
        /*064c*/ 	.word	0x000000ff
        /*0650*/ 	.word	0x00000000
        /*0654*/ 	.short	0x010a
        /*0656*/ 	.byte	0x04
	.zero		1


	//   ....[83]....
        /*0658*/ 	.word	0x00002f40
        /*065c*/ 	.word	0x000000ff
        /*0660*/ 	.word	0x00000000
        /*0664*/ 	.short	0x010a
        /*0666*/ 	.byte	0x04
	.zero		1


	//   ....[84]....
        /*0668*/ 	.word	0x00002fd0
        /*066c*/ 	.word	0x000000ff
        /*0670*/ 	.word	0x00000000
        /*0674*/ 	.short	0x010a
        /*0676*/ 	.byte	0x04
	.zero		1


	//   ....[85]....
        /*0678*/ 	.word	0x00003070
        /*067c*/ 	.word	0x00000000
        /*0680*/ 	.word	0x00000000
        /*0684*/ 	.short	0x010a
        /*0686*/ 	.byte	0xff
	.zero		1


	//   ....[86]....
        /*0688*/ 	.word	0x000031a0
        /*068c*/ 	.word	0x00000000
        /*0690*/ 	.word	0x000001b0
        /*0694*/ 	.short	0x010a
        /*0696*/ 	.byte	0xff
	.zero		1


	//   ....[87]....
        /*0698*/ 	.word	0x00003210
        /*069c*/ 	.word	0x00000000
        /*06a0*/ 	.word	0x00000000
        /*06a4*/ 	.short	0x0101
        /*06a6*/ 	.byte	0xff
	.zero		1


	//   ....[88]....
        /*06a8*/ 	.word	0x00003230
        /*06ac*/ 	.word	0x000000ff
        /*06b0*/ 	.word	0x00000160
        /*06b4*/ 	.short	0x010a
        /*06b6*/ 	.byte	0x05
	.zero		1


	//   ....[89]....
        /*06b8*/ 	.word	0x00003350
        /*06bc*/ 	.word	0x00000000
        /*06c0*/ 	.word	0x00000150
        /*06c4*/ 	.short	0x010a
        /*06c6*/ 	.byte	0xff
	.zero		1


	//   ....[90]....
        /*06c8*/ 	.word	0x00003450
        /*06cc*/ 	.word	0x00000000
        /*06d0*/ 	.word	0x00000000
        /*06d4*/ 	.short	0x0101
        /*06d6*/ 	.byte	0xff
	.zero		1


	//   ....[91]....
        /*06d8*/ 	.word	0x000034e0
        /*06dc*/ 	.word	0x000000ff
        /*06e0*/ 	.word	0x00000160
        /*06e4*/ 	.short	0x0106
        /*06e6*/ 	.byte	0x05
	.zero		1


	//   ....[92]....
        /*06e8*/ 	.word	0x00003500
        /*06ec*/ 	.word	0x000000ff
        /*06f0*/ 	.word	0x00000160
        /*06f4*/ 	.short	0x010a
        /*06f6*/ 	.byte	0x05
	.zero		1


	//   ....[93]....
        /*06f8*/ 	.word	0x00003590
        /*06fc*/ 	.word	0x000000ff
        /*0700*/ 	.word	0x00000160
        /*0704*/ 	.short	0x0106
        /*0706*/ 	.byte	0x04
	.zero		1


	//   ....[94]....
        /*0708*/ 	.word	0x000035d0
        /*070c*/ 	.word	0x00000000
        /*0710*/ 	.word	0x00000160
        /*0714*/ 	.short	0x010a
        /*0716*/ 	.byte	0xff
	.zero		1


	//   ....[95]....
        /*0718*/ 	.word	0x00003810
        /*071c*/ 	.word	0x000000ff
        /*0720*/ 	.word	0x00000008
        /*0724*/ 	.short	0x010a
        /*0726*/ 	.byte	0x06
	.zero		1


	//   ....[96]....
        /*0728*/ 	.word	0x00003830
        /*072c*/ 	.word	0x000000ff
        /*0730*/ 	.word	0x00000008
        /*0734*/ 	.short	0x010a
        /*0736*/ 	.byte	0x06
	.zero		1


	//   ....[97]....
        /*0738*/ 	.word	0x000039c0
        /*073c*/ 	.word	0x000000ff
        /*0740*/ 	.word	0x00000008
        /*0744*/ 	.short	0x010a
        /*0746*/ 	.byte	0x06
	.zero		1


	//   ....[98]....
        /*0748*/ 	.word	0x000039e0
        /*074c*/ 	.word	0x000000ff
        /*0750*/ 	.word	0x00000008
        /*0754*/ 	.short	0x010a
        /*0756*/ 	.byte	0x06
	.zero		1


	//   ....[99]....
        /*0758*/ 	.word	0x00003aa0
        /*075c*/ 	.word	0x000000ff
        /*0760*/ 	.word	0x00000000
        /*0764*/ 	.short	0x0101
        /*0766*/ 	.byte	0x07
	.zero		1


	//   ....[100]....
        /*0768*/ 	.word	0x00003da0
        /*076c*/ 	.word	0x00000000
        /*0770*/ 	.word	0x00000150
        /*0774*/ 	.short	0x010a
        /*0776*/ 	.byte	0xff
	.zero		1


	//   ....[101]....
        /*0778*/ 	.word	0x00003e60
        /*077c*/ 	.word	0x00000000
        /*0780*/ 	.word	0x00000000
        /*0784*/ 	.short	0x0101
        /*0786*/ 	.byte	0xff
	.zero		1


	//   ....[102]....
        /*0788*/ 	.word	0x00003f20
        /*078c*/ 	.word	0x000000ff
        /*0790*/ 	.word	0x00000000
        /*0794*/ 	.short	0x010a
        /*0796*/ 	.byte	0x06
	.zero		1


	//   ....[103]....
        /*0798*/ 	.word	0x00003f30
        /*079c*/ 	.word	0x000000ff
        /*07a0*/ 	.word	0x00000190
        /*07a4*/ 	.short	0x010a
        /*07a6*/ 	.byte	0x0a
	.zero		1


	//   ....[104]....
        /*07a8*/ 	.word	0x00003fe0
        /*07ac*/ 	.word	0x000000ff
        /*07b0*/ 	.word	0x00000000
        /*07b4*/ 	.short	0x010a
        /*07b6*/ 	.byte	0x09
	.zero		1


	//   ....[105]....
        /*07b8*/ 	.word	0x00004120
        /*07bc*/ 	.word	0x000000ff
        /*07c0*/ 	.word	0x00000000
        /*07c4*/ 	.short	0x010a
        /*07c6*/ 	.byte	0x06
	.zero		1


	//   ....[106]....
        /*07c8*/ 	.word	0x00004370
        /*07cc*/ 	.word	0x000000ff
        /*07d0*/ 	.word	0x00000000
        /*07d4*/ 	.short	0x010a
        /*07d6*/ 	.byte	0x07
	.zero		1


	//   ....[107]....
        /*07d8*/ 	.word	0x00004400
        /*07dc*/ 	.word	0x000000ff
        /*07e0*/ 	.word	0x00000000
        /*07e4*/ 	.short	0x010a
        /*07e6*/ 	.byte	0x07
	.zero		1


	//   ....[108]....
        /*07e8*/ 	.word	0x00004490
        /*07ec*/ 	.word	0x000000ff
        /*07f0*/ 	.word	0x00000000
        /*07f4*/ 	.short	0x010a
        /*07f6*/ 	.byte	0x07
	.zero		1


	//   ....[109]....
        /*07f8*/ 	.word	0x00004530
        /*07fc*/ 	.word	0x00000000
        /*0800*/ 	.word	0x00000000
        /*0804*/ 	.short	0x010a
        /*0806*/ 	.byte	0xff
	.zero		1


	//   ....[110]....
        /*0808*/ 	.word	0x00004570
        /*080c*/ 	.word	0x00000000
        /*0810*/ 	.word	0x00000000
        /*0814*/ 	.short	0x010a
        /*0816*/ 	.byte	0xff
	.zero		1


	//   ....[111]....
        /*0818*/ 	.word	0x000045e0
        /*081c*/ 	.word	0x000000ff
        /*0820*/ 	.word	0x00000000
        /*0824*/ 	.short	0x0101
        /*0826*/ 	.byte	0x05
	.zero		1


	//   ....[112]....
        /*0828*/ 	.word	0x00004620
        /*082c*/ 	.word	0x000000ff
        /*0830*/ 	.word	0x000001d0
        /*0834*/ 	.short	0x010a
        /*0836*/ 	.byte	0x08
	.zero		1


	//   ....[113]....
        /*0838*/ 	.word	0x00004670
        /*083c*/ 	.word	0x000000ff
        /*0840*/ 	.word	0x00000000
        /*0844*/ 	.short	0x0101
        /*0846*/ 	.byte	0x05
	.zero		1


	//   ....[114]....
        /*0848*/ 	.word	0x00004ac0
        /*084c*/ 	.word	0x00000000
        /*0850*/ 	.word	0x00000150
        /*0854*/ 	.short	0x010a
        /*0856*/ 	.byte	0xff
	.zero		1


	//   ....[115]....
        /*0858*/ 	.word	0x00004b80
        /*085c*/ 	.word	0x00000000
        /*0860*/ 	.word	0x00000000
        /*0864*/ 	.short	0x0101
        /*0866*/ 	.byte	0xff
	.zero		1


	//   ....[116]....
        /*0868*/ 	.word	0x00004ea0
        /*086c*/ 	.word	0x000000ff
        /*0870*/ 	.word	0x00000148
        /*0874*/ 	.short	0x010a
        /*0876*/ 	.byte	0x07
	.zero		1


	//   ....[117]....
        /*0878*/ 	.word	0x00005090
        /*087c*/ 	.word	0x000000ff
        /*0880*/ 	.word	0x00000120
        /*0884*/ 	.short	0x010a
        /*0886*/ 	.byte	0x07
	.zero		1


	//   ....[118]....
        /*0888*/ 	.word	0x00005280
        /*088c*/ 	.word	0x000000ff
        /*0890*/ 	.word	0x00000100
        /*0894*/ 	.short	0x010b
        /*0896*/ 	.byte	0x07
	.zero		1


	//   ....[119]....
        /*0898*/ 	.word	0x00005290
        /*089c*/ 	.word	0x000000ff
        /*08a0*/ 	.word	0x00000000
        /*08a4*/ 	.short	0x0101
        /*08a6*/ 	.byte	0x0e
	.zero		1


	//   ....[120]....
        /*08a8*/ 	.word	0x000052a0
        /*08ac*/ 	.word	0x000000ff
        /*08b0*/ 	.word	0x00000128
        /*08b4*/ 	.short	0x010a
        /*08b6*/ 	.byte	0x07
	.zero		1


	//   ....[121]....
        /*08b8*/ 	.word	0x00005450
        /*08bc*/ 	.word	0x000000ff
        /*08c0*/ 	.word	0x00000108
        /*08c4*/ 	.short	0x010b
        /*08c6*/ 	.byte	0x07
	.zero		1


	//   ....[122]....
        /*08c8*/ 	.word	0x00005460
        /*08cc*/ 	.word	0x000000ff
        /*08d0*/ 	.word	0x00000000
        /*08d4*/ 	.short	0x0101
        /*08d6*/ 	.byte	0x0e
	.zero		1


	//   ....[123]....
        /*08d8*/ 	.word	0x00005470
        /*08dc*/ 	.word	0x000000ff
        /*08e0*/ 	.word	0x00000130
        /*08e4*/ 	.short	0x010a
        /*08e6*/ 	.byte	0x07
	.zero		1


	//   ....[124]....
        /*08e8*/ 	.word	0x00005660
        /*08ec*/ 	.word	0x000000ff
        /*08f0*/ 	.word	0x00000110
        /*08f4*/ 	.short	0x010b
        /*08f6*/ 	.byte	0x07
	.zero		1


	//   ....[125]....
        /*08f8*/ 	.word	0x000056d0
        /*08fc*/ 	.word	0x000000ff
        /*0900*/ 	.word	0x00000000
        /*0904*/ 	.short	0x0101
        /*0906*/ 	.byte	0x0e
	.zero		1


	//   ....[126]....
        /*0908*/ 	.word	0x000056e0
        /*090c*/ 	.word	0x000000ff
        /*0910*/ 	.word	0x00000138
        /*0914*/ 	.short	0x010a
        /*0916*/ 	.byte	0x07
	.zero		1


	//   ....[127]....
        /*0918*/ 	.word	0x00005980
        /*091c*/ 	.word	0x000000ff
        /*0920*/ 	.word	0x00000118
        /*0924*/ 	.short	0x010b
        /*0926*/ 	.byte	0x07
	.zero		1


	//   ....[128]....
        /*0928*/ 	.word	0x000059a0
        /*092c*/ 	.word	0x000000ff
        /*0930*/ 	.word	0x00000000
        /*0934*/ 	.short	0x0101
        /*0936*/ 	.byte	0x0d
	.zero		1


	//   ....[129]....
        /*0938*/ 	.word	0x000059d0
        /*093c*/ 	.word	0x000000ff
        /*0940*/ 	.word	0x00000120
        /*0944*/ 	.short	0x010a
        /*0946*/ 	.byte	0x07
	.zero		1


	//   ....[130]....
        /*0948*/ 	.word	0x000059f0
        /*094c*/ 	.word	0x000000ff
        /*0950*/ 	.word	0x00000128
        /*0954*/ 	.short	0x010a
        /*0956*/ 	.byte	0x07
	.zero		1


	//   ....[131]....
        /*0958*/ 	.word	0x00005a10
        /*095c*/ 	.word	0x000000ff
        /*0960*/ 	.word	0x00000130
        /*0964*/ 	.short	0x010a
        /*0966*/ 	.byte	0x07
	.zero		1


	//   ....[132]....
        /*0968*/ 	.word	0x00005a50
        /*096c*/ 	.word	0x00000000
        /*0970*/ 	.word	0x00000138
        /*0974*/ 	.short	0x010a
        /*0976*/ 	.byte	0xff
	.zero		1


	//   ....[133]....
        /*0978*/ 	.word	0x00005dd0
        /*097c*/ 	.word	0x00000000
        /*0980*/ 	.word	0x00000150
        /*0984*/ 	.short	0x010a
        /*0986*/ 	.byte	0xff
	.zero		1


	//   ....[134]....
        /*0988*/ 	.word	0x00005ee0
        /*098c*/ 	.word	0x00000000
        /*0990*/ 	.word	0x00000000
        /*0994*/ 	.short	0x0101
        /*0996*/ 	.byte	0xff
	.zero		1


	//   ....[135]....
        /*0998*/ 	.word	0x00006930
        /*099c*/ 	.word	0x000000ff
        /*09a0*/ 	.word	0x00000100
        /*09a4*/ 	.short	0x010a
        /*09a6*/ 	.byte	0x30
	.zero		1


	//   ....[136]....
        /*09a8*/ 	.word	0x00006970
        /*09ac*/ 	.word	0x00000070
        /*09b0*/ 	.word	0x00000170
        /*09b4*/ 	.short	0x010a
        /*09b6*/ 	.byte	0xff
	.zero		1


	//   ....[137]....
        /*09b8*/ 	.word	0x00006a60
        /*09bc*/ 	.word	0x000000ff
        /*09c0*/ 	.word	0x00000100
        /*09c4*/ 	.short	0x010a
        /*09c6*/ 	.byte	0x30
	.zero		1


	//   ....[138]....
        /*09c8*/ 	.word	0x00006b50
        /*09cc*/ 	.word	0x00000070
        /*09d0*/ 	.word	0x00000170
        /*09d4*/ 	.short	0x010a
        /*09d6*/ 	.byte	0xff
	.zero		1


	//   ....[139]....
        /*09d8*/ 	.word	0x00007660
        /*09dc*/ 	.word	0x00000000
        /*09e0*/ 	.word	0x00000000
        /*09e4*/ 	.short	0x0101
        /*09e6*/ 	.byte	0xff
	.zero		1


	//   ....[140]....
        /*09e8*/ 	.word	0x00007670
        /*09ec*/ 	.word	0x00000002
        /*09f0*/ 	.word	0x00000100
        /*09f4*/ 	.short	0x010a
        /*09f6*/ 	.byte	0xff
	.zero		1


	//   ....[141]....
        /*09f8*/ 	.word	0x00007750
        /*09fc*/ 	.word	0x00000002
        /*0a00*/ 	.word	0x00000100
        /*0a04*/ 	.short	0x010a
        /*0a06*/ 	.byte	0xff
	.zero		1


	//   ....[142]....
        /*0a08*/ 	.word	0x00008300
        /*0a0c*/ 	.word	0x0000003f
        /*0a10*/ 	.word	0x00000000
        /*0a14*/ 	.short	0x0101
        /*0a16*/ 	.byte	0xff
	.zero		1


	//   ....[143]....
        /*0a18*/ 	.word	0x00008320
        /*0a1c*/ 	.word	0x00000000
        /*0a20*/ 	.word	0x00000100
        /*0a24*/ 	.short	0x010a
        /*0a26*/ 	.byte	0xff
	.zero		1


	//   ....[144]....
        /*0a28*/ 	.word	0x000083f0
        /*0a2c*/ 	.word	0x00000000
        /*0a30*/ 	.word	0x00000100
        /*0a34*/ 	.short	0x010a
        /*0a36*/ 	.byte	0xff
	.zero		1


	//   ....[145]....
        /*0a38*/ 	.word	0x00008fa0
        /*0a3c*/ 	.word	0x0000003f
        /*0a40*/ 	.word	0x00000000
        /*0a44*/ 	.short	0x0101
        /*0a46*/ 	.byte	0xff
	.zero		1


	//   ....[146]....
        /*0a48*/ 	.word	0x00008fc0
        /*0a4c*/ 	.word	0x00000000
        /*0a50*/ 	.word	0x00000100
        /*0a54*/ 	.short	0x010a
        /*0a56*/ 	.byte	0xff
	.zero		1


	//   ....[147]....
        /*0a58*/ 	.word	0x00009090
        /*0a5c*/ 	.word	0x00000000
        /*0a60*/ 	.word	0x00000100
        /*0a64*/ 	.short	0x010a
        /*0a66*/ 	.byte	0xff
	.zero		1


	//   ....[148]....
        /*0a68*/ 	.word	0x00009360
        /*0a6c*/ 	.word	0x00000070
        /*0a70*/ 	.word	0x00000000
        /*0a74*/ 	.short	0x0101
        /*0a76*/ 	.byte	0xff
	.zero		1


	//   ....[149]....
        /*0a78*/ 	.word	0x00009c90
        /*0a7c*/ 	.word	0x00000000
        /*0a80*/ 	.word	0x00000000
        /*0a84*/ 	.short	0x0101
        /*0a86*/ 	.byte	0xff
	.zero		1


	//   ....[150]....
        /*0a88*/ 	.word	0x00009f00
        /*0a8c*/ 	.word	0x000000ff
        /*0a90*/ 	.word	0x00000000
        /*0a94*/ 	.short	0x0101
        /*0a96*/ 	.byte	0x04
	.zero		1


	//   ....[151]....
        /*0a98*/ 	.word	0x00009f20
        /*0a9c*/ 	.word	0x00000002
        /*0aa0*/ 	.word	0x000001c0
        /*0aa4*/ 	.short	0x010a
        /*0aa6*/ 	.byte	0xff
	.zero		1


	//   ....[152]....
        /*0aa8*/ 	.word	0x00009f80
        /*0aac*/ 	.word	0x00000002
        /*0ab0*/ 	.word	0x00000080
        /*0ab4*/ 	.short	0x010a
        /*0ab6*/ 	.byte	0xff
	.zero		1


	//   ....[153]....
        /*0ab8*/ 	.word	0x00009fe0
        /*0abc*/ 	.word	0x00000002
        /*0ac0*/ 	.word	0x00000080
        /*0ac4*/ 	.short	0x010a
        /*0ac6*/ 	.byte	0xff
	.zero		1


	//   ....[154]....
        /*0ac8*/ 	.word	0x0000a030
        /*0acc*/ 	.word	0x00000002
        /*0ad0*/ 	.word	0x00000150
        /*0ad4*/ 	.short	0x010a
        /*0ad6*/ 	.byte	0xff
	.zero		1


	//   ....[155]....
        /*0ad8*/ 	.word	0x0000a090
        /*0adc*/ 	.word	0x00000000
        /*0ae0*/ 	.word	0x00000000
        /*0ae4*/ 	.short	0x010a
        /*0ae6*/ 	.byte	0xff
	.zero		1


	//   ....[156]....
        /*0ae8*/ 	.word	0x0000a0f0
        /*0aec*/ 	.word	0x00000000
        /*0af0*/ 	.word	0x00000000
        /*0af4*/ 	.short	0x010a
        /*0af6*/ 	.byte	0xff
	.zero		1


	//   ....[157]....
        /*0af8*/ 	.word	0x0000a150
        /*0afc*/ 	.word	0x00000000
        /*0b00*/ 	.word	0x00000000
        /*0b04*/ 	.short	0x010a
        /*0b06*/ 	.byte	0xff
	.zero		1


	//   ....[158]....
        /*0b08*/ 	.word	0x0000a1b0
        /*0b0c*/ 	.word	0x00000000
        /*0b10*/ 	.word	0x00000000
        /*0b14*/ 	.short	0x010a
        /*0b16*/ 	.byte	0xff
	.zero		1


	//   ....[159]....
        /*0b18*/ 	.word	0x0000a210
        /*0b1c*/ 	.word	0x00000000
        /*0b20*/ 	.word	0x00000000
        /*0b24*/ 	.short	0x010a
        /*0b26*/ 	.byte	0xff
	.zero		1


	//   ....[160]....
        /*0b28*/ 	.word	0x0000a270
        /*0b2c*/ 	.word	0x00000000
        /*0b30*/ 	.word	0x00000000
        /*0b34*/ 	.short	0x010a
        /*0b36*/ 	.byte	0xff
	.zero		1


	//   ....[161]....
        /*0b38*/ 	.word	0x0000a2d0
        /*0b3c*/ 	.word	0x00000000
        /*0b40*/ 	.word	0x00000000
        /*0b44*/ 	.short	0x010a
        /*0b46*/ 	.byte	0xff
	.zero		1


	//   ....[162]....
        /*0b48*/ 	.word	0x0000a330
        /*0b4c*/ 	.word	0x00000000
        /*0b50*/ 	.word	0x00000000
        /*0b54*/ 	.short	0x010a
        /*0b56*/ 	.byte	0xff
	.zero		1


	//   ....[163]....
        /*0b58*/ 	.word	0x0000a390
        /*0b5c*/ 	.word	0x00000000
        /*0b60*/ 	.word	0x00000000
        /*0b64*/ 	.short	0x010a
        /*0b66*/ 	.byte	0xff
	.zero		1


	//   ....[164]....
        /*0b68*/ 	.word	0x0000a3f0
        /*0b6c*/ 	.word	0x00000000
        /*0b70*/ 	.word	0x00000000
        /*0b74*/ 	.short	0x010a
        /*0b76*/ 	.byte	0xff
	.zero		1


	//   ....[165]....
        /*0b78*/ 	.word	0x0000a450
        /*0b7c*/ 	.word	0x00000000
        /*0b80*/ 	.word	0x00000000
        /*0b84*/ 	.short	0x010a
        /*0b86*/ 	.byte	0xff
	.zero		1


	//   ....[166]....
        /*0b88*/ 	.word	0x0000a4b0
        /*0b8c*/ 	.word	0x00000000
        /*0b90*/ 	.word	0x00000000
        /*0b94*/ 	.short	0x010a
        /*0b96*/ 	.byte	0xff
	.zero		1


	//   ....[167]....
        /*0b98*/ 	.word	0x0000a510
        /*0b9c*/ 	.word	0x00000000
        /*0ba0*/ 	.word	0x00000000
        /*0ba4*/ 	.short	0x010a
        /*0ba6*/ 	.byte	0xff
	.zero		1


	//   ....[168]....
        /*0ba8*/ 	.word	0x0000a570
        /*0bac*/ 	.word	0x00000000
        /*0bb0*/ 	.word	0x00000000
        /*0bb4*/ 	.short	0x010a
        /*0bb6*/ 	.byte	0xff
	.zero		1


	//   ....[169]....
        /*0bb8*/ 	.word	0x0000a5d0
        /*0bbc*/ 	.word	0x00000000
        /*0bc0*/ 	.word	0x00000000
        /*0bc4*/ 	.short	0x010a
        /*0bc6*/ 	.byte	0xff
	.zero		1


	//   ....[170]....
        /*0bc8*/ 	.word	0x0000a620
        /*0bcc*/ 	.word	0x00000000
        /*0bd0*/ 	.word	0x000001b0
        /*0bd4*/ 	.short	0x010a
        /*0bd6*/ 	.byte	0xff
	.zero		1


	//   ....[171]....
        /*0bd8*/ 	.word	0x0000a680
        /*0bdc*/ 	.word	0x00000000
        /*0be0*/ 	.word	0x00000160
        /*0be4*/ 	.short	0x010a
        /*0be6*/ 	.byte	0xff
	.zero		1


	//   ....[172]....
        /*0be8*/ 	.word	0x0000a6d0
        /*0bec*/ 	.word	0x00000000
        /*0bf0*/ 	.word	0x00000150
        /*0bf4*/ 	.short	0x010a
        /*0bf6*/ 	.byte	0xff
	.zero		1


	//   ....[173]....
        /*0bf8*/ 	.word	0x0000a730
        /*0bfc*/ 	.word	0x00000000
        /*0c00*/ 	.word	0x00000160
        /*0c04*/ 	.short	0x010a
        /*0c06*/ 	.byte	0xff
	.zero		1


	//   ....[174]....
        /*0c08*/ 	.word	0x0000a790
        /*0c0c*/ 	.word	0x00000004
        /*0c10*/ 	.word	0x00000008
        /*0c14*/ 	.short	0x010a
        /*0c16*/ 	.byte	0xff
	.zero		1


	//   ....[175]....
        /*0c18*/ 	.word	0x0000a870
        /*0c1c*/ 	.word	0x00000002
        /*0c20*/ 	.word	0x00000008
        /*0c24*/ 	.short	0x010a
        /*0c26*/ 	.byte	0xff
	.zero		1


	//   ....[176]....
        /*0c28*/ 	.word	0x0000a8c0
        /*0c2c*/ 	.word	0x00000000
        /*0c30*/ 	.word	0x00000150
        /*0c34*/ 	.short	0x010a
        /*0c36*/ 	.byte	0xff
	.zero		1


	//   ....[177]....
        /*0c38*/ 	.word	0x0000a920
        /*0c3c*/ 	.word	0x00000000
        /*0c40*/ 	.word	0x00000190
        /*0c44*/ 	.short	0x010a
        /*0c46*/ 	.byte	0xff
	.zero		1


	//   ....[178]....
        /*0c48*/ 	.word	0x0000a980
        /*0c4c*/ 	.word	0x00000000
        /*0c50*/ 	.word	0x00000000
        /*0c54*/ 	.short	0x010a
        /*0c56*/ 	.byte	0xff
	.zero		1


	//   ....[179]....
        /*0c58*/ 	.word	0x0000a9e0
        /*0c5c*/ 	.word	0x00000000
        /*0c60*/ 	.word	0x00000000
        /*0c64*/ 	.short	0x010a
        /*0c66*/ 	.byte	0xff
	.zero		1


	//   ....[180]....
        /*0c68*/ 	.word	0x0000aa40
        /*0c6c*/ 	.word	0x00000000
        /*0c70*/ 	.word	0x00000000
        /*0c74*/ 	.short	0x010a
        /*0c76*/ 	.byte	0xff
	.zero		1


	//   ....[181]....
        /*0c78*/ 	.word	0x0000aaa0
        /*0c7c*/ 	.word	0x00000000
        /*0c80*/ 	.word	0x00000000
        /*0c84*/ 	.short	0x010a
        /*0c86*/ 	.byte	0xff
	.zero		1


	//   ....[182]....
        /*0c88*/ 	.word	0x0000ab00
        /*0c8c*/ 	.word	0x00000000
        /*0c90*/ 	.word	0x000001d0
        /*0c94*/ 	.short	0x010a
        /*0c96*/ 	.byte	0xff
	.zero		1


	//   ....[183]....
        /*0c98*/ 	.word	0x0000ab50
        /*0c9c*/ 	.word	0x00000000
        /*0ca0*/ 	.word	0x00000150
        /*0ca4*/ 	.short	0x010a
        /*0ca6*/ 	.byte	0xff
	.zero		1


	//   ....[184]....
        /*0ca8*/ 	.word	0x0000abb0
        /*0cac*/ 	.word	0x00000000
        /*0cb0*/ 	.word	0x00000148
        /*0cb4*/ 	.short	0x010a
        /*0cb6*/ 	.byte	0xff
	.zero		1


	//   ....[185]....
        /*0cb8*/ 	.word	0x0000ac10
        /*0cbc*/ 	.word	0x00000000
        /*0cc0*/ 	.word	0x00000120
        /*0cc4*/ 	.short	0x010a
        /*0cc6*/ 	.byte	0xff
	.zero		1


	//   ....[186]....
        /*0cc8*/ 	.word	0x0000ac70
        /*0ccc*/ 	.word	0x00000000
        /*0cd0*/ 	.word	0x00000128
        /*0cd4*/ 	.short	0x010a
        /*0cd6*/ 	.byte	0xff
	.zero		1


	//   ....[187]....
        /*0cd8*/ 	.word	0x0000acd0
        /*0cdc*/ 	.word	0x00000000
        /*0ce0*/ 	.word	0x00000130
        /*0ce4*/ 	.short	0x010a
        /*0ce6*/ 	.byte	0xff
	.zero		1


	//   ....[188]....
        /*0ce8*/ 	.word	0x0000ad30
        /*0cec*/ 	.word	0x00000000
        /*0cf0*/ 	.word	0x00000138
        /*0cf4*/ 	.short	0x010a
        /*0cf6*/ 	.byte	0xff
	.zero		1


	//   ....[189]....
        /*0cf8*/ 	.word	0x0000ad90
        /*0cfc*/ 	.word	0x00000000
        /*0d00*/ 	.word	0x00000120
        /*0d04*/ 	.short	0x010a
        /*0d06*/ 	.byte	0xff
	.zero		1


	//   ....[190]....
        /*0d08*/ 	.word	0x0000adf0
        /*0d0c*/ 	.word	0x00000000
        /*0d10*/ 	.word	0x00000128
        /*0d14*/ 	.short	0x010a
        /*0d16*/ 	.byte	0xff
	.zero		1


	//   ....[191]....
        /*0d18*/ 	.word	0x0000ae50
        /*0d1c*/ 	.word	0x00000000
        /*0d20*/ 	.word	0x00000130
        /*0d24*/ 	.short	0x010a
        /*0d26*/ 	.byte	0xff
	.zero		1


	//   ....[192]....
        /*0d28*/ 	.word	0x0000aea0
        /*0d2c*/ 	.word	0x00000000
        /*0d30*/ 	.word	0x00000150
        /*0d34*/ 	.short	0x010a
        /*0d36*/ 	.byte	0xff
	.zero		1


	//   ....[193]....
        /*0d38*/ 	.word	0x0000af00
        /*0d3c*/ 	.word	0x00000002
        /*0d40*/ 	.word	0x00000100
        /*0d44*/ 	.short	0x010a
        /*0d46*/ 	.byte	0xff
	.zero		1


	//   ....[194]....
        /*0d48*/ 	.word	0x0000af50
        /*0d4c*/ 	.word	0x00000070
        /*0d50*/ 	.word	0x00000170
        /*0d54*/ 	.short	0x010a
        /*0d56*/ 	.byte	0xff
	.zero		1


	//   ....[195]....
        /*0d58*/ 	.word	0x0000afa0
        /*0d5c*/ 	.word	0x00000002
        /*0d60*/ 	.word	0x00000100
        /*0d64*/ 	.short	0x010a
        /*0d66*/ 	.byte	0xff
	.zero		1


	//   ....[196]....
        /*0d68*/ 	.word	0x0000aff0
        /*0d6c*/ 	.word	0x00000000
        /*0d70*/ 	.word	0x00000100
        /*0d74*/ 	.short	0x010a
        /*0d76*/ 	.byte	0xff
	.zero		1


	//   ....[197]....
        /*0d78*/ 	.word	0x0000b040
        /*0d7c*/ 	.word	0x00000000
        /*0d80*/ 	.word	0x00000100
        /*0d84*/ 	.short	0x010a
        /*0d86*/ 	.byte	0xff
	.zero		1


	//----- nvinfo : EIATTR_NUM_MBARRIERS
	.align		4
.L_47:
        /*0d88*/ 	.byte	0x03, 0x38
        /*0d8a*/ 	.short	0x003b


	//----- nvinfo : EIATTR_EXIT_INSTR_OFFSETS
	.align		4
        /*0d8c*/ 	.byte	0x04, 0x1c
        /*0d8e*/ 	.short	(.L_49 - .L_48)


	//   ....[0]....
.L_48:
        /*0d90*/ 	.word	0x000030a0


	//   ....[1]....
        /*0d94*/ 	.word	0x000035a0


	//   ....[2]....
        /*0d98*/ 	.word	0x00003600


	//   ....[3]....
        /*0d9c*/ 	.word	0x000048a0


	//   ....[4]....
        /*0da0*/ 	.word	0x00005a80


	//   ....[5]....
        /*0da4*/ 	.word	0x00005ac0


	//   ....[6]....
        /*0da8*/ 	.word	0x00009df0


	//   ....[7]....
        /*0dac*/ 	.word	0x00009e70


	//   ....[8]....
        /*0db0*/ 	.word	0x00009ea0


	//   ....[9]....
        /*0db4*/ 	.word	0x00009f10


	//----- nvinfo : EIATTR_MAX_THREADS
	.align		4
.L_49:
        /*0db8*/ 	.byte	0x04, 0x05
        /*0dba*/ 	.short	(.L_51 - .L_50)
.L_50:
        /*0dbc*/ 	.word	0x00000100
        /*0dc0*/ 	.word	0x00000001
        /*0dc4*/ 	.word	0x00000001


	//----- nvinfo : EIATTR_CRS_STACK_SIZE
	.align		4
.L_51:
        /*0dc8*/ 	.byte	0x04, 0x1e
        /*0dca*/ 	.short	(.L_53 - .L_52)
.L_52:
        /*0dcc*/ 	.word	0x00000000


	//----- nvinfo : EIATTR_CBANK_PARAM_SIZE
	.align		4
.L_53:
        /*0dd0*/ 	.byte	0x03, 0x19
        /*0dd2*/ 	.short	0x0800


	//----- nvinfo : EIATTR_PARAM_CBANK
	.align		4
        /*0dd4*/ 	.byte	0x04, 0x0a
        /*0dd6*/ 	.short	(.L_55 - .L_54)
	.align		4
.L_54:
        /*0dd8*/ 	.word	index@(.nv.constant0._ZN7cutlass13device_kernelINS_4gemm6kernel13GemmUniversalIN4cute5tupleIJiiiiEEENS1_10collective13CollectiveMmaINS1_35MainloopSm100TmaUmmaWarpSpecializedILi16ELi2ELi4ENS5_IJNS4_1CILi2EEENSA_ILi1EEESC_EEEEENS5_IJNSA_ILi128EEENSA_ILi256EEENSA_ILi32EEEEEENS_6half_tENS5_IJlSC_lEEESJ_SK_NS4_8TiledMMAINS4_8MMA_AtomIJNS4_26SM100_MMA_F16BF16_2x1SM_SSISJ_SJ_fLi128ELi256ELNS4_4UMMA5MajorE0ELSP_0ELNSO_7ScaleInE0ELSQ_0EEEEEENS4_6LayoutINS5_IJSC_SC_SC_EEENS5_IJNSA_ILi0EEESV_SV_EEEEENS5_IJNS4_10UnderscoreESY_SY_EEEEENS4_18SM100_TMA_2SM_LOADENS4_14ComposedLayoutINS4_7SwizzleILi2ELi4ELi3EEENS4_18smem_ptr_flag_bitsILi16EEENST_INS5_IJNSA_ILi8EEESH_EEENS5_IJSH_SC_EEEEEEEvNS4_8identityES11_S1B_vS1C_EENS_8epilogue10collective18CollectiveEpilogueINS1E_23Sm100TmaWarpSpecializedILi4ELi2ELi32ELb1ELb0EEEJNS5_IJNSA_ILi64EEESG_SH_EEENS5_IJNST_IS1J_SC_EENST_INS5_IJSH_SB_EEENS5_IJSC_SF_EEEEEEEESJ_SK_SJ_SK_NS1E_6fusion15FusionCallbacksIS1I_NS1Q_17LinearCombinationISJ_fSJ_fLNS_15FloatRoundStyleE2EEES1K_S1P_JEEENS4_5SM1004TMEM4LOAD26SM100_TMEM_LOAD_32dp32b32xENS4_13SM90_TMA_LOADES1B_NS4_39AutoVectorizingCopyWithAssumedAlignmentILi128EEENS4_14SM90_TMA_STOREES1B_S22_S22_EEEvvEEEEvNT_6ParamsE)
        /*0ddc*/ 	.short	0x0380
        /*0dde*/ 	.short	0x0800


	//----- nvinfo : EIATTR_SW_WAR
	.align		4
.L_55:
        /*0de0*/ 	.byte	0x04, 0x36
        /*0de2*/ 	.short	(.L_57 - .L_56)
.L_56:
        /*0de4*/ 	.word	0x00000008
.L_57:


//--------------------- .nv.callgraph             --------------------------
	.section	.nv.callgraph,"",@"SHT_CUDA_CALLGRAPH"
	.align	4
	.sectionentsize	8
	.align		4
        /*0000*/ 	.word	0x00000000
	.align		4
        /*0004*/ 	.word	0xffffffff
	.align		4
        /*0008*/ 	.word	index@(_ZN7cutlass13device_kernelINS_4gemm6kernel13GemmUniversalIN4cute5tupleIJiiiiEEENS1_10collective13CollectiveMmaINS1_35MainloopSm100TmaUmmaWarpSpecializedILi16ELi2ELi4ENS5_IJNS4_1CILi2EEENSA_ILi1EEESC_EEEEENS5_IJNSA_ILi128EEENSA_ILi256EEENSA_ILi32EEEEEENS_6half_tENS5_IJlSC_lEEESJ_SK_NS4_8TiledMMAINS4_8MMA_AtomIJNS4_26SM100_MMA_F16BF16_2x1SM_SSISJ_SJ_fLi128ELi256ELNS4_4UMMA5MajorE0ELSP_0ELNSO_7ScaleInE0ELSQ_0EEEEEENS4_6LayoutINS5_IJSC_SC_SC_EEENS5_IJNSA_ILi0EEESV_SV_EEEEENS5_IJNS4_10UnderscoreESY_SY_EEEEENS4_18SM100_TMA_2SM_LOADENS4_14ComposedLayoutINS4_7SwizzleILi2ELi4ELi3EEENS4_18smem_ptr_flag_bitsILi16EEENST_INS5_IJNSA_ILi8EEESH_EEENS5_IJSH_SC_EEEEEEEvNS4_8identityES11_S1B_vS1C_EENS_8epilogue10collective18CollectiveEpilogueINS1E_23Sm100TmaWarpSpecializedILi4ELi2ELi32ELb1ELb0EEEJNS5_IJNSA_ILi64EEESG_SH_EEENS5_IJNST_IS1J_SC_EENST_INS5_IJSH_SB_EEENS5_IJSC_SF_EEEEEEEESJ_SK_SJ_SK_NS1E_6fusion15FusionCallbacksIS1I_NS1Q_17LinearCombinationISJ_fSJ_fLNS_15FloatRoundStyleE2EEES1K_S1P_JEEENS4_5SM1004TMEM4LOAD26SM100_TMEM_LOAD_32dp32b32xENS4_13SM90_TMA_LOADES1B_NS4_39AutoVectorizingCopyWithAssumedAlignmentILi128EEENS4_14SM90_TMA_STOREES1B_S22_S22_EEEvvEEEEvNT_6ParamsE)
	.align		4
        /*000c*/ 	.word	index@(__assertfail)
	.align		4
        /*0010*/ 	.word	0x00000000
	.align		4
        /*0014*/ 	.word	0xfffffffe
	.align		4
        /*0018*/ 	.word	0x00000000
	.align		4
        /*001c*/ 	.word	0xfffffffd
	.align		4
        /*0020*/ 	.word	0x00000000
	.align		4
        /*0024*/ 	.word	0xfffffffc


//--------------------- .nv.constant4             --------------------------
	.section	.nv.constant4,"a",@progbits
	.align	8
	.align		8
.nv.constant4:
        /*0000*/ 	.dword	__assertfail
	.align		8
        /*0008*/ 	.dword	__unnamed_1
	.align		8
        /*0010*/ 	.dword	__unnamed_2
	.align		8
        /*0018*/ 	.dword	_ZN39_INTERNAL_a167f615_4_k_cu_309e3f65_69174cuda3std3__45__cpo5beginE
	.align		8
        /*0020*/ 	.dword	_ZN39_INTERNAL_a167f615_4_k_cu_309e3f65_69174cuda3std3__45__cpo3endE
	.align		8
        /*0028*/ 	.dword	_ZN39_INTERNAL_a167f615_4_k_cu_309e3f65_69174cuda3std3__45__cpo6cbeginE
	.align		8
        /*0030*/ 	.dword	_ZN39_INTERNAL_a167f615_4_k_cu_309e3f65_69174cuda3std3__45__cpo4cendE
	.align		8
        /*0038*/ 	.dword	_ZN39_INTERNAL_a167f615_4_k_cu_309e3f65_69174cuda3std3__441_GLOBAL__N__a167f615_4_k_cu_309e3f65_69176ignoreE
	.align		8
        /*0040*/ 	.dword	_ZN39_INTERNAL_a167f615_4_k_cu_309e3f65_69174cuda3std3__419piecewise_constructE
	.align		8
        /*0048*/ 	.dword	_ZN39_INTERNAL_a167f615_4_k_cu_309e3f65_69174cuda3std3__48in_placeE
	.align		8
        /*0050*/ 	.dword	_ZN39_INTERNAL_a167f615_4_k_cu_309e3f65_69174cuda3std6ranges3__45__cpo4swapE
	.align		8
        /*0058*/ 	.dword	_ZN39_INTERNAL_a167f615_4_k_cu_309e3f65_69174cuda3std6ranges3__45__cpo9iter_moveE
	.align		8
        /*0060*/ 	.dword	_ZN39_INTERNAL_a167f615_4_k_cu_309e3f65_69174cute7productE
	.align		8
        /*0068*/ 	.dword	_ZN39_INTERNAL_a167f615_4_k_cu_309e3f65_69174cute1_E
	.align		8
        /*0070*/ 	.dword	$str$25
	.align		8
        /*0078*/ 	.dword	$str$26
	.align		8
        /*0080*/ 	.dword	$str$27
	.align		8
        /*0088*/ 	.dword	$str$28


//--------------------- .text._ZN7cutlass13device_kernelINS_4gemm6kernel13GemmUniversalIN4cute5tupleIJiiiiEEENS1_10collective13CollectiveMmaINS1_35MainloopSm100TmaUmmaWarpSpecializedILi16ELi2ELi4ENS5_IJNS4_1CILi2EEENSA_ILi1EEESC_EEEEENS5_IJNSA_ILi128EEENSA_ILi256EEENSA_ILi32EEEEEENS_6half_tENS5_IJlSC_lEEESJ_SK_NS4_8TiledMMAINS4_8MMA_AtomIJNS4_26SM100_MMA_F16BF16_2x1SM_SSISJ_SJ_fLi128ELi256ELNS4_4UMMA5MajorE0ELSP_0ELNSO_7ScaleInE0ELSQ_0EEEEEENS4_6LayoutINS5_IJSC_SC_SC_EEENS5_IJNSA_ILi0EEESV_SV_EEEEENS5_IJNS4_10UnderscoreESY_SY_EEEEENS4_18SM100_TMA_2SM_LOADENS4_14ComposedLayoutINS4_7SwizzleILi2ELi4ELi3EEENS4_18smem_ptr_flag_bitsILi16EEENST_INS5_IJNSA_ILi8EEESH_EEENS5_IJSH_SC_EEEEEEEvNS4_8identityES11_S1B_vS1C_EENS_8epilogue10collective18CollectiveEpilogueINS1E_23Sm100TmaWarpSpecializedILi4ELi2ELi32ELb1ELb0EEEJNS5_IJNSA_ILi64EEESG_SH_EEENS5_IJNST_IS1J_SC_EENST_INS5_IJSH_SB_EEENS5_IJSC_SF_EEEEEEEESJ_SK_SJ_SK_NS1E_6fusion15FusionCallbacksIS1I_NS1Q_17LinearCombinationISJ_fSJ_fLNS_15FloatRoundStyleE2EEES1K_S1P_JEEENS4_5SM1004TMEM4LOAD26SM100_TMEM_LOAD_32dp32b32xENS4_13SM90_TMA_LOADES1B_NS4_39AutoVectorizingCopyWithAssumedAlignmentILi128EEENS4_14SM90_TMA_STOREES1B_S22_S22_EEEvvEEEEvNT_6ParamsE --------------------------
	.section	.text._ZN7cutlass13device_kernelINS_4gemm6kernel13GemmUniversalIN4cute5tupleIJiiiiEEENS1_10collective13CollectiveMmaINS1_35MainloopSm100TmaUmmaWarpSpecializedILi16ELi2ELi4ENS5_IJNS4_1CILi2EEENSA_ILi1EEESC_EEEEENS5_IJNSA_ILi128EEENSA_ILi256EEENSA_ILi32EEEEEENS_6half_tENS5_IJlSC_lEEESJ_SK_NS4_8TiledMMAINS4_8MMA_AtomIJNS4_26SM100_MMA_F16BF16_2x1SM_SSISJ_SJ_fLi128ELi256ELNS4_4UMMA5MajorE0ELSP_0ELNSO_7ScaleInE0ELSQ_0EEEEEENS4_6LayoutINS5_IJSC_SC_SC_EEENS5_IJNSA_ILi0EEESV_SV_EEEEENS5_IJNS4_10UnderscoreESY_SY_EEEEENS4_18SM100_TMA_2SM_LOADENS4_14ComposedLayoutINS4_7SwizzleILi2ELi4ELi3EEENS4_18smem_ptr_flag_bitsILi16EEENST_INS5_IJNSA_ILi8EEESH_EEENS5_IJSH_SC_EEEEEEEvNS4_8identityES11_S1B_vS1C_EENS_8epilogue10collective18CollectiveEpilogueINS1E_23Sm100TmaWarpSpecializedILi4ELi2ELi32ELb1ELb0EEEJNS5_IJNSA_ILi64EEESG_SH_EEENS5_IJNST_IS1J_SC_EENST_INS5_IJSH_SB_EEENS5_IJSC_SF_EEEEEEEESJ_SK_SJ_SK_NS1E_6fusion15FusionCallbacksIS1I_NS1Q_17LinearCombinationISJ_fSJ_fLNS_15FloatRoundStyleE2EEES1K_S1P_JEEENS4_5SM1004TMEM4LOAD26SM100_TMEM_LOAD_32dp32b32xENS4_13SM90_TMA_LOADES1B_NS4_39AutoVectorizingCopyWithAssumedAlignmentILi128EEENS4_14SM90_TMA_STOREES1B_S22_S22_EEEvvEEEEvNT_6ParamsE,"ax",@progbits
	.align	128
.text._ZN7cutlass13device_kernelINS_4gemm6kernel13GemmUniversalIN4cute5tupleIJiiiiEEENS1_10collective13CollectiveMmaINS1_35MainloopSm100TmaUmmaWarpSpecializedILi16ELi2ELi4ENS5_IJNS4_1CILi2EEENSA_ILi1EEESC_EEEEENS5_IJNSA_ILi128EEENSA_ILi256EEENSA_ILi32EEEEEENS_6half_tENS5_IJlSC_lEEESJ_SK_NS4_8TiledMMAINS4_8MMA_AtomIJNS4_26SM100_MMA_F16BF16_2x1SM_SSISJ_SJ_fLi128ELi256ELNS4_4UMMA5MajorE0ELSP_0ELNSO_7ScaleInE0ELSQ_0EEEEEENS4_6LayoutINS5_IJSC_SC_SC_EEENS5_IJNSA_ILi0EEESV_SV_EEEEENS5_IJNS4_10UnderscoreESY_SY_EEEEENS4_18SM100_TMA_2SM_LOADENS4_14ComposedLayoutINS4_7SwizzleILi2ELi4ELi3EEENS4_18smem_ptr_flag_bitsILi16EEENST_INS5_IJNSA_ILi8EEESH_EEENS5_IJSH_SC_EEEEEEEvNS4_8identityES11_S1B_vS1C_EENS_8epilogue10collective18CollectiveEpilogueINS1E_23Sm100TmaWarpSpecializedILi4ELi2ELi32ELb1ELb0EEEJNS5_IJNSA_ILi64EEESG_SH_EEENS5_IJNST_IS1J_SC_EENST_INS5_IJSH_SB_EEENS5_IJSC_SF_EEEEEEEESJ_SK_SJ_SK_NS1E_6fusion15FusionCallbacksIS1I_NS1Q_17LinearCombinationISJ_fSJ_fLNS_15FloatRoundStyleE2EEES1K_S1P_JEEENS4_5SM1004TMEM4LOAD26SM100_TMEM_LOAD_32dp32b32xENS4_13SM90_TMA_LOADES1B_NS4_39AutoVectorizingCopyWithAssumedAlignmentILi128EEENS4_14SM90_TMA_STOREES1B_S22_S22_EEEvvEEEEvNT_6ParamsE:
        .type           _ZN7cutlass13device_kernelINS_4gemm6kernel13GemmUniversalIN4cute5tupleIJiiiiEEENS1_10collective13CollectiveMmaINS1_35MainloopSm100TmaUmmaWarpSpecializedILi16ELi2ELi4ENS5_IJNS4_1CILi2EEENSA_ILi1EEESC_EEEEENS5_IJNSA_ILi128EEENSA_ILi256EEENSA_ILi32EEEEEENS_6half_tENS5_IJlSC_lEEESJ_SK_NS4_8TiledMMAINS4_8MMA_AtomIJNS4_26SM100_MMA_F16BF16_2x1SM_SSISJ_SJ_fLi128ELi256ELNS4_4UMMA5MajorE0ELSP_0ELNSO_7ScaleInE0ELSQ_0EEEEEENS4_6LayoutINS5_IJSC_SC_SC_EEENS5_IJNSA_ILi0EEESV_SV_EEEEENS5_IJNS4_10UnderscoreESY_SY_EEEEENS4_18SM100_TMA_2SM_LOADENS4_14ComposedLayoutINS4_7SwizzleILi2ELi4ELi3EEENS4_18smem_ptr_flag_bitsILi16EEENST_INS5_IJNSA_ILi8EEESH_EEENS5_IJSH_SC_EEEEEEEvNS4_8identityES11_S1B_vS1C_EENS_8epilogue10collective18CollectiveEpilogueINS1E_23Sm100TmaWarpSpecializedILi4ELi2ELi32ELb1ELb0EEEJNS5_IJNSA_ILi64EEESG_SH_EEENS5_IJNST_IS1J_SC_EENST_INS5_IJSH_SB_EEENS5_IJSC_SF_EEEEEEEESJ_SK_SJ_SK_NS1E_6fusion15FusionCallbacksIS1I_NS1Q_17LinearCombinationISJ_fSJ_fLNS_15FloatRoundStyleE2EEES1K_S1P_JEEENS4_5SM1004TMEM4LOAD26SM100_TMEM_LOAD_32dp32b32xENS4_13SM90_TMA_LOADES1B_NS4_39AutoVectorizingCopyWithAssumedAlignmentILi128EEENS4_14SM90_TMA_STOREES1B_S22_S22_EEEvvEEEEvNT_6ParamsE,@function
        .size           _ZN7cutlass13device_kernelINS_4gemm6kernel13GemmUniversalIN4cute5tupleIJiiiiEEENS1_10collective13CollectiveMmaINS1_35MainloopSm100TmaUmmaWarpSpecializedILi16ELi2ELi4ENS5_IJNS4_1CILi2EEENSA_ILi1EEESC_EEEEENS5_IJNSA_ILi128EEENSA_ILi256EEENSA_ILi32EEEEEENS_6half_tENS5_IJlSC_lEEESJ_SK_NS4_8TiledMMAINS4_8MMA_AtomIJNS4_26SM100_MMA_F16BF16_2x1SM_SSISJ_SJ_fLi128ELi256ELNS4_4UMMA5MajorE0ELSP_0ELNSO_7ScaleInE0ELSQ_0EEEEEENS4_6LayoutINS5_IJSC_SC_SC_EEENS5_IJNSA_ILi0EEESV_SV_EEEEENS5_IJNS4_10UnderscoreESY_SY_EEEEENS4_18SM100_TMA_2SM_LOADENS4_14ComposedLayoutINS4_7SwizzleILi2ELi4ELi3EEENS4_18smem_ptr_flag_bitsILi16EEENST_INS5_IJNSA_ILi8EEESH_EEENS5_IJSH_SC_EEEEEEEvNS4_8identityES11_S1B_vS1C_EENS_8epilogue10collective18CollectiveEpilogueINS1E_23Sm100TmaWarpSpecializedILi4ELi2ELi32ELb1ELb0EEEJNS5_IJNSA_ILi64EEESG_SH_EEENS5_IJNST_IS1J_SC_EENST_INS5_IJSH_SB_EEENS5_IJSC_SF_EEEEEEEESJ_SK_SJ_SK_NS1E_6fusion15FusionCallbacksIS1I_NS1Q_17LinearCombinationISJ_fSJ_fLNS_15FloatRoundStyleE2EEES1K_S1P_JEEENS4_5SM1004TMEM4LOAD26SM100_TMEM_LOAD_32dp32b32xENS4_13SM90_TMA_LOADES1B_NS4_39AutoVectorizingCopyWithAssumedAlignmentILi128EEENS4_14SM90_TMA_STOREES1B_S22_S22_EEEvvEEEEvNT_6ParamsE,(.L_x_234 - _ZN7cutlass13device_kernelINS_4gemm6kernel13GemmUniversalIN4cute5tupleIJiiiiEEENS1_10collective13CollectiveMmaINS1_35MainloopSm100TmaUmmaWarpSpecializedILi16ELi2ELi4ENS5_IJNS4_1CILi2EEENSA_ILi1EEESC_EEEEENS5_IJNSA_ILi128EEENSA_ILi256EEENSA_ILi32EEEEEENS_6half_tENS5_IJlSC_lEEESJ_SK_NS4_8TiledMMAINS4_8MMA_AtomIJNS4_26SM100_MMA_F16BF16_2x1SM_SSISJ_SJ_fLi128ELi256ELNS4_4UMMA5MajorE0ELSP_0ELNSO_7ScaleInE0ELSQ_0EEEEEENS4_6LayoutINS5_IJSC_SC_SC_EEENS5_IJNSA_ILi0EEESV_SV_EEEEENS5_IJNS4_10UnderscoreESY_SY_EEEEENS4_18SM100_TMA_2SM_LOADENS4_14ComposedLayoutINS4_7SwizzleILi2ELi4ELi3EEENS4_18smem_ptr_flag_bitsILi16EEENST_INS5_IJNSA_ILi8EEESH_EEENS5_IJSH_SC_EEEEEEEvNS4_8identityES11_S1B_vS1C_EENS_8epilogue10collective18CollectiveEpilogueINS1E_23Sm100TmaWarpSpecializedILi4ELi2ELi32ELb1ELb0EEEJNS5_IJNSA_ILi64EEESG_SH_EEENS5_IJNST_IS1J_SC_EENST_INS5_IJSH_SB_EEENS5_IJSC_SF_EEEEEEEESJ_SK_SJ_SK_NS1E_6fusion15FusionCallbacksIS1I_NS1Q_17LinearCombinationISJ_fSJ_fLNS_15FloatRoundStyleE2EEES1K_S1P_JEEENS4_5SM1004TMEM4LOAD26SM100_TMEM_LOAD_32dp32b32xENS4_13SM90_TMA_LOADES1B_NS4_39AutoVectorizingCopyWithAssumedAlignmentILi128EEENS4_14SM90_TMA_STOREES1B_S22_S22_EEEvvEEEEvNT_6ParamsE)
        .other          _ZN7cutlass13device_kernelINS_4gemm6kernel13GemmUniversalIN4cute5tupleIJiiiiEEENS1_10collective13CollectiveMmaINS1_35MainloopSm100TmaUmmaWarpSpecializedILi16ELi2ELi4ENS5_IJNS4_1CILi2EEENSA_ILi1EEESC_EEEEENS5_IJNSA_ILi128EEENSA_ILi256EEENSA_ILi32EEEEEENS_6half_tENS5_IJlSC_lEEESJ_SK_NS4_8TiledMMAINS4_8MMA_AtomIJNS4_26SM100_MMA_F16BF16_2x1SM_SSISJ_SJ_fLi128ELi256ELNS4_4UMMA5MajorE0ELSP_0ELNSO_7ScaleInE0ELSQ_0EEEEEENS4_6LayoutINS5_IJSC_SC_SC_EEENS5_IJNSA_ILi0EEESV_SV_EEEEENS5_IJNS4_10UnderscoreESY_SY_EEEEENS4_18SM100_TMA_2SM_LOADENS4_14ComposedLayoutINS4_7SwizzleILi2ELi4ELi3EEENS4_18smem_ptr_flag_bitsILi16EEENST_INS5_IJNSA_ILi8EEESH_EEENS5_IJSH_SC_EEEEEEEvNS4_8identityES11_S1B_vS1C_EENS_8epilogue10collective18CollectiveEpilogueINS1E_23Sm100TmaWarpSpecializedILi4ELi2ELi32ELb1ELb0EEEJNS5_IJNSA_ILi64EEESG_SH_EEENS5_IJNST_IS1J_SC_EENST_INS5_IJSH_SB_EEENS5_IJSC_SF_EEEEEEEESJ_SK_SJ_SK_NS1E_6fusion15FusionCallbacksIS1I_NS1Q_17LinearCombinationISJ_fSJ_fLNS_15FloatRoundStyleE2EEES1K_S1P_JEEENS4_5SM1004TMEM4LOAD26SM100_TMEM_LOAD_32dp32b32xENS4_13SM90_TMA_LOADES1B_NS4_39AutoVectorizingCopyWithAssumedAlignmentILi128EEENS4_14SM90_TMA_STOREES1B_S22_S22_EEEvvEEEEvNT_6ParamsE,@"STO_CUDA_ENTRY STV_DEFAULT"
_ZN7cutlass13device_kernelINS_4gemm6kernel13GemmUniversalIN4cute5tupleIJiiiiEEENS1_10collective13CollectiveMmaINS1_35MainloopSm100TmaUmmaWarpSpecializedILi16ELi2ELi4ENS5_IJNS4_1CILi2EEENSA_ILi1EEESC_EEEEENS5_IJNSA_ILi128EEENSA_ILi256EEENSA_ILi32EEEEEENS_6half_tENS5_IJlSC_lEEESJ_SK_NS4_8TiledMMAINS4_8MMA_AtomIJNS4_26SM100_MMA_F16BF16_2x1SM_SSISJ_SJ_fLi128ELi256ELNS4_4UMMA5MajorE0ELSP_0ELNSO_7ScaleInE0ELSQ_0EEEEEENS4_6LayoutINS5_IJSC_SC_SC_EEENS5_IJNSA_ILi0EEESV_SV_EEEEENS5_IJNS4_10UnderscoreESY_SY_EEEEENS4_18SM100_TMA_2SM_LOADENS4_14ComposedLayoutINS4_7SwizzleILi2ELi4ELi3EEENS4_18smem_ptr_flag_bitsILi16EEENST_INS5_IJNSA_ILi8EEESH_EEENS5_IJSH_SC_EEEEEEEvNS4_8identityES11_S1B_vS1C_EENS_8epilogue10collective18CollectiveEpilogueINS1E_23Sm100TmaWarpSpecializedILi4ELi2ELi32ELb1ELb0EEEJNS5_IJNSA_ILi64EEESG_SH_EEENS5_IJNST_IS1J_SC_EENST_INS5_IJSH_SB_EEENS5_IJSC_SF_EEEEEEEESJ_SK_SJ_SK_NS1E_6fusion15FusionCallbacksIS1I_NS1Q_17LinearCombinationISJ_fSJ_fLNS_15FloatRoundStyleE2EEES1K_S1P_JEEENS4_5SM1004TMEM4LOAD26SM100_TMEM_LOAD_32dp32b32xENS4_13SM90_TMA_LOADES1B_NS4_39AutoVectorizingCopyWithAssumedAlignmentILi128EEENS4_14SM90_TMA_STOREES1B_S22_S22_EEEvvEEEEvNT_6ParamsE:
[----:B------:R-:W1:Y:S01]  /*0000*/  LDC R1, c[0x0][0x37c] ;  /* 0x0000df00ff017b82 */ /* 0x000e620000000800 */
[----:B------:R-:W2:Y:S01]  /*0010*/  S2R R105, SR_TID.X ;  /* 0x0000000000697919 */ /* 0x000ea20000002100 */
[----:B------:R-:W3:Y:S06]  /*0020*/  LDCU.64 UR6, c[0x0][0x890] ;  /* 0x00011200ff0677ac */ /* 0x000eec0008000a00 */
[----:B------:R-:W4:Y:S01]  /*0030*/  S2UR UR37, SR_CgaCtaId ;  /* 0x00000000002579c3 */ /* 0x000f220000008800 */
[----:B------:R-:W-:Y:S02]  /*0040*/  PRMT R92, RZ, 0x7610, R92 ;  /* 0x00007610ff5c7816 */ /* 0x000fe4000000005c */
[----:B------:R-:W-:Y:S01]  /*0050*/  ELECT P1, URZ, PT ;  /* 0x0000000000ff782f */ /* 0x000fe20003820000 */
[----:B------:R-:W1:Y:S01]  /*0060*/  LDCU.64 UR46, c[0x0][0x358] ;  /* 0x00006b00ff2e77ac */ /* 0x000e620008000a00 */
[----:B---3--:R-:W-:-:S04]  /*0070*/  UISETP.NE.U32.AND UP0, UPT, UR6, URZ, UPT ;  /* 0x000000ff0600728c */ /* 0x008fc8000bf05070 */
[----:B------:R-:W-:Y:S02]  /*0080*/  UISETP.NE.AND.EX UP0, UPT, UR7, URZ, UPT, UP0 ;  /* 0x000000ff0700728c */ /* 0x000fe4000bf05300 */
[----:B----4-:R-:W-:Y:S02]  /*0090*/  ULOP3.LUT UR5, UR37, 0x1, URZ, 0xc0, !UPT ;  /* 0x0000000125057892 */ /* 0x010fe4000f8ec0ff */
[----:B------:R-:W-:Y:S01]  /*00a0*/  ULOP3.LUT UR4, UR37, 0x1, URZ, 0x3c, !UPT ;  /* 0x0000000125047892 */ /* 0x000fe2000f8e3cff */
[----:B--2---:R-:W-:-:S05]  /*00b0*/  SHF.R.U32.HI R96, RZ, 0x5, R105 ;  /* 0x00000005ff607819 */ /* 0x004fca0000011669 */
[----:B------:R-:W2:Y:S02]  /*00c0*/  SHFL.IDX PT, R0, R96, RZ, 0x1f ;  /* 0x00001fff60007589 */ /* 0x000ea400000e0000 */
[----:B--2---:R-:W-:Y:S01]  /*00d0*/  R2UR UR10, R0 ;  /* 0x00000000000a72ca */ /* 0x004fe200000e0000 */
[----:B-1----:R-:W-:-:S14]  /*00e0*/  BRA.U UP0, `(.L_x_0) ;  /* 0x00000001002c7547 */ /* 0x002fdc000b800000 */
[----:B------:R-:W1:Y:S02]  /*00f0*/  LDCU.64 UR8, c[0x0][0x888] ;  /* 0x00011100ff0877ac */ /* 0x000e640008000a00 */
[----:B-1----:R-:W-:-:S04]  /*0100*/  UISETP.NE.U32.AND UP0, UPT, UR8, URZ, UPT ;  /* 0x000000ff0800728c */ /* 0x002fc8000bf05070 */
[----:B------:R-:W-:-:S09]  /*0110*/  UISETP.NE.AND.EX UP0, UPT, UR9, URZ, UPT, UP0 ;  /* 0x000000ff0900728c */ /* 0x000fd2000bf05300 */
[----:B------:R-:W-:Y:S05]  /*0120*/  BRA.U !UP0, `(.L_x_1) ;  /* 0x0000000108107547 */ /* 0x000fea000b800000 */
[----:B------:R-:W1:Y:S02]  /*0130*/  LDC.64 R2, c[0x0][0x888] ;  /* 0x00022200ff027b82 */ /* 0x000e640000000a00 */
[----:B-1----:R1:W5:Y:S01]  /*0140*/  LDG.E R49, desc[UR46][R2.64] ;  /* 0x0000002e02317981 */ /* 0x002362000c1e1900 */
[----:B------:R-:W-:Y:S01]  /*0150*/  HFMA2 R92, -RZ, RZ, 0, 5.9604644775390625e-08 ;  /* 0x00000001ff5c7431 */ /* 0x000fe200000001ff */
[----:B------:R-:W-:Y:S05]  /*0160*/  BRA `(.L_x_0) ;  /* 0x00000000000c7947 */ /* 0x000fea0003800000 */
.L_x_1:
[----:B------:R-:W1:Y:S01]  /*0170*/  LDCU UR8, c[0x0][0x880] ;  /* 0x00011000ff0877ac */ /* 0x000e620008000800 */
[----:B------:R-:W-:Y:S01]  /*0180*/  HFMA2 R92, -RZ, RZ, 0, 5.9604644775390625e-08 ;  /* 0x00000001ff5c7431 */ /* 0x000fe200000001ff */
[----:B-1----:R-:W-:-:S07]  /*0190*/  MOV R49, UR8 ;  /* 0x0000000800317c02 */ /* 0x002fce0008000f00 */
.L_x_0:
[----:B------:R-:W2:Y:S02]  /*01a0*/  LDCU.64 UR8, c[0x0][0x8b0] ;  /* 0x00011600ff0877ac */ /* 0x000ea40008000a00 */
[----:B--2---:R-:W-:-:S04]  /*01b0*/  UISETP.NE.U32.AND UP0, UPT, UR8, URZ, UPT ;  /* 0x000000ff0800728c */ /* 0x004fc8000bf05070 */
[----:B------:R-:W-:-:S09]  /*01c0*/  UISETP.NE.AND.EX UP0, UPT, UR9, URZ, UPT, UP0 ;  /* 0x000000ff0900728c */ /* 0x000fd2000bf05300 */
[----:B------:R-:W-:Y:S05]  /*01d0*/  BRA.U UP0, `(.L_x_2) ;  /* 0x0000000100247547 */ /* 0x000fea000b800000 */
[----:B------:R-:W2:Y:S02]  /*01e0*/  LDCU.64 UR8, c[0x0][0x8a8] ;  /* 0x00011500ff0877ac */ /* 0x000ea40008000a00 */
[----:B--2---:R-:W-:-:S04]  /*01f0*/  UISETP.NE.U32.AND UP0, UPT, UR8, URZ, UPT ;  /* 0x000000ff0800728c */ /* 0x004fc8000bf05070 */
[----:B------:R-:W-:-:S09]  /*0200*/  UISETP.NE.AND.EX UP0, UPT, UR9, URZ, UPT, UP0 ;  /* 0x000000ff0900728c */ /* 0x000fd2000bf05300 */
[----:B------:R-:W-:Y:S05]  /*0210*/  BRA.U !UP0, `(.L_x_3) ;  /* 0x00000001080c7547 */ /* 0x000fea000b800000 */
[----:B-1----:R-:W1:Y:S02]  /*0220*/  LDC.64 R2, c[0x0][0x8a8] ;  /* 0x00022a00ff027b82 */ /* 0x002e640000000a00 */
[----:B-1----:R2:W5:Y:S01]  /*0230*/  LDG.E R47, desc[UR46][R2.64] ;  /* 0x0000002e022f7981 */ /* 0x002562000c1e1900 */
[----:B------:R-:W-:Y:S05]  /*0240*/  BRA `(.L_x_2) ;  /* 0x0000000000087947 */ /* 0x000fea0003800000 */
.L_x_3:
[----:B------:R-:W2:Y:S02]  /*0250*/  LDCU UR8, c[0x0][0x8a0] ;  /* 0x00011400ff0877ac */ /* 0x000ea40008000800 */
[----:B--2---:R-:W-:Y:S02]  /*0260*/  MOV R47, UR8 ;  /* 0x00000008002f7c02 */ /* 0x004fe40008000f00 */
.L_x_2:
[----:B------:R-:W-:Y:S01]  /*0270*/  IMAD.U32 R0, RZ, RZ, UR10 ;  /* 0x0000000aff007e24 */ /* 0x000fe2000f8e00ff */
[----:B------:R-:W-:Y:S04]  /*0280*/  BSSY.RECONVERGENT B0, `(.L_x_4) ;  /* 0x000000c000007945 */ /* 0x000fe80003800200 */
[C---:B------:R-:W-:Y:S02]  /*0290*/  ISETP.NE.OR P2, PT, R0.reuse, 0x1, !P1 ;  /* 0x000000010000780c */ /* 0x040fe40004f45670 */
[----:B------:R-:W-:-:S11]  /*02a0*/  ISETP.NE.OR P0, PT, R0, 0x3, !P1 ;  /* 0x000000030000780c */ /* 0x000fd60004f05670 */
[----:B------:R-:W-:Y:S05]  /*02b0*/  @P2 BRA `(.L_x_5) ;  /* 0x0000000000202947 */ /* 0x000fea0003800000 */
[----:B------:R-:W3:Y:S02]  /*02c0*/  LDCU.64 UR8, c[0x0][0x348] ;  /* 0x00006900ff0877ac */ /* 0x000ee40008000a00 */
[----:B---3--:R-:W-:Y:S02]  /*02d0*/  UIADD3 UR12, UP1, UPT, UR8, 0x80, URZ ;  /* 0x00000080080c7890 */ /* 0x008fe4000ff3e0ff */
[----:B------:R-:W-:Y:S02]  /*02e0*/  UIADD3 UR8, UP0, UPT, UR8, 0x180, URZ ;  /* 0x0000018008087890 */ /* 0x000fe4000ff1e0ff */
[----:B------:R-:W-:Y:S02]  /*02f0*/  UIADD3.X UR13, UPT, UPT, URZ, UR9, URZ, UP1, !UPT ;  /* 0x00000009ff0d7290 */ /* 0x000fe40008ffe4ff */
[----:B------:R-:W-:-:S07]  /*0300*/  UIADD3.X UR9, UPT, UPT, URZ, UR9, URZ, UP0, !UPT ;  /* 0x00000009ff097290 */ /* 0x000fce00087fe4ff */
[----:B------:R3:W-:Y:S02]  /*0310*/  UTMACCTL.PF [UR12] ;  /* 0x000000000c0079b9 */ /* 0x0007e40008040000 */
[----:B------:R3:W-:Y:S02]  /*0320*/  UTMACCTL.PF [UR8] ;  /* 0x00000000080079b9 */ /* 0x0007e40008040000 */
[----:B---3--:R-:W-:Y:S01]  /*0330*/  NOP ;  /* 0x0000000000007918 */ /* 0x008fe20000000000 */
.L_x_5:
[----:B------:R-:W-:Y:S05]  /*0340*/  BSYNC.RECONVERGENT B0 ;  /* 0x0000000000007941 */ /* 0x000fea0003800200 */
.L_x_4:
[----:B------:R-:W-:Y:S04]  /*0350*/  BSSY.RECONVERGENT B0, `(.L_x_6) ;  /* 0x000000a000007945 */ /* 0x000fe80003800200 */
        /* <DEDUP_REMOVED lines=9> */
.L_x_7:
[----:B------:R-:W-:Y:S05]  /*03f0*/  BSYNC.RECONVERGENT B0 ;  /* 0x0000000000007941 */ /* 0x000fea0003800200 */
.L_x_6:
[----:B------:R-:W3:Y:S01]  /*0400*/  LDCU.64 UR8, c[0x0][0x888] ;  /* 0x00011100ff0877ac */ /* 0x000ee20008000a00 */
[----:B------:R-:W-:Y:S02]  /*0410*/  UISETP.EQ.U32.AND UP1, UPT, UR6, URZ, UPT ;  /* 0x000000ff0600728c */ /* 0x000fe4000bf22070 */
[----:B------:R-:W-:Y:S02]  /*0420*/  UPLOP3.LUT UP5, UPT, UPT, UPT, UPT, 0x80, 0x8 ;  /* 0x000000000008789c */ /* 0x000fe40003faf070 */
[----:B---3--:R-:W-:-:S04]  /*0430*/  UISETP.NE.U32.AND UP0, UPT, UR8, URZ, UPT ;  /* 0x000000ff0800728c */ /* 0x008fc8000bf05070 */
[----:B------:R-:W-:-:S04]  /*0440*/  UISETP.NE.AND.EX UP0, UPT, UR9, URZ, UPT, UP0 ;  /* 0x000000ff0900728c */ /* 0x000fc8000bf05300 */
[----:B------:R-:W-:-:S04]  /*0450*/  UISETP.EQ.OR.EX UP2, UPT, UR7, URZ, !UP0, UP1 ;  /* 0x000000ff0700728c */ /* 0x000fc8000c742710 */
[----:B------:R-:W-:-:S05]  /*0460*/  UP2UR UR50, UPR, URZ, 0x4 ;  /* 0x00000004ff327883 */ /* 0x000fca0008000000 */
[----:B------:R-:W-:Y:S07]  /*0470*/  BRA.U !UP2, `(.L_x_8) ;  /* 0x000000010a207547 */ /* 0x000fee000b800000 */
[----:B------:R-:W-:Y:S01]  /*0480*/  UISETP.NE.U32.AND UP2, UPT, UR6, URZ, UPT ;  /* 0x000000ff0600728c */ /* 0x000fe2000bf45070 */
[----:B-----5:R-:W-:Y:S01]  /*0490*/  FSETP.NEU.AND P0, PT, R49, RZ, PT ;  /* 0x000000ff3100720b */ /* 0x020fe20003f0d000 */
[----:B------:R-:W-:Y:S02]  /*04a0*/  USEL UR6, URZ, 0xffffffff, UP0 ;  /* 0xffffffffff067887 */ /* 0x000fe40008000000 */
[----:B------:R-:W-:-:S10]  /*04b0*/  UISETP.NE.AND.EX UP2, UPT, UR7, URZ, UPT, UP2 ;  /* 0x000000ff0700728c */ /* 0x000fd4000bf45320 */
[----:B------:R-:W-:Y:S01]  /*04c0*/  VOTEU.ANY UP1, P0 ;  /* 0x0000000000ff7886 */ /* 0x000fe20000020100 */
[----:B------:R-:W-:-:S04]  /*04d0*/  @!UP2 USEL UR6, URZ, 0xffffffff, UP1 ;  /* 0xffffffffff06a887 */ /* 0x000fc80008800000 */
[----:B------:R-:W-:-:S04]  /*04e0*/  ULOP3.LUT UR6, UR6, 0x1, URZ, 0xc0, !UPT ;  /* 0x0000000106067892 */ /* 0x000fc8000f8ec0ff */
[----:B------:R-:W-:-:S11]  /*04f0*/  UISETP.NE.U32.AND UP5, UPT, UR6, 0x1, UPT ;  /* 0x000000010600788c */ /* 0x000fd6000bfa5070 */
.L_x_8:
[----:B------:R-:W3:Y:S01]  /*0500*/  SHFL.IDX PT, R0, R96, RZ, 0x1f ;  /* 0x00001fff60007589 */ /* 0x000ee200000e0000 */
[----:B------:R-:W-:-:S04]  /*0510*/  UISETP.NE.AND UP1, UPT, UR10, 0x2, UPT ;  /* 0x000000020a00788c */ /* 0x000fc8000bf25270 */
[----:B------:R-:W-:Y:S02]  /*0520*/  UISETP.EQ.AND UP2, UPT, UR5, URZ, !UP1 ;  /* 0x000000ff0500728c */ /* 0x000fe4000cf42270 */
[----:B------:R-:W-:-:S04]  /*0530*/  USEL UR6, URZ, 0x1, UP1 ;  /* 0x00000001ff067887 */ /* 0x000fc80008800000 */
[----:B------:R-:W-:Y:S02]  /*0540*/  PLOP3.LUT P5, PT, P1, PT, UP2, 0x80, 0x8 ;  /* 0x000000000008781c */ /* 0x000fe40000faf028 */
[----:B---3--:R-:W-:-:S13]  /*0550*/  ISETP.NE.AND P0, PT, R0, RZ, PT ;  /* 0x000000ff0000720c */ /* 0x008fda0003f05270 */
[----:B------:R-:W-:Y:S05]  /*0560*/  @P0 BRA `(.L_x_9) ;  /* 0x0000000000b00947 */ /* 0x000fea0003800000 */
[----:B------:R-:W-:Y:S01]  /*0570*/  ELECT P0, URZ, PT ;  /* 0x0000000000ff782f */ /* 0x000fe20003800000 */
[----:B------:R-:W-:-:S12]  /*0580*/  BSSY.RECONVERGENT B0, `(.L_x_9) ;  /* 0x000002a000007945 */ /* 0x000fd80003800200 */
[----:B------:R-:W-:Y:S05]  /*0590*/  @!P0 BRA `(.L_x_10) ;  /* 0x0000000000a08947 */ /* 0x000fea0003800000 */
[----:B------:R-:W-:Y:S01]  /*05a0*/  UMOV UR8, 0x400 ;  /* 0x0000040000087882 */ /* 0x000fe20000000000 */
[----:B------:R-:W-:Y:S01]  /*05b0*/  UMOV UR7, 0x1 ;  /* 0x0000000100077882 */ /* 0x000fe20000000000 */
[----:B------:R-:W-:Y:S02]  /*05c0*/  ULEA UR8, UR37, UR8, 0x18 ;  /* 0x0000000825087291 */ /* 0x000fe4000f8ec0ff */
[----:B------:R-:W-:-:S04]  /*05d0*/  UIADD3 UR12, UPT, UPT, -UR7, 0x100000, URZ ;  /* 0x00100000070c7890 */ /* 0x000fc8000fffe1ff */
[----:B------:R-:W-:Y:S02]  /*05e0*/  USHF.L.U32 UR13, UR12, 0xb, URZ ;  /* 0x0000000b0c0d7899 */ /* 0x000fe400080006ff */
[----:B------:R-:W-:Y:S01]  /*05f0*/  USHF.L.U32 UR12, UR12, 0x1, URZ ;  /* 0x000000010c0c7899 */ /* 0x000fe200080006ff */
[----:B------:R-:W3:Y:S11]  /*0600*/  FENCE.VIEW.ASYNC.S ;  /* 0x00000000000073c6 */ /* 0x000ef60000000000 */
[----:B---3--:R3:W4:Y:S01]  /*0610*/  SYNCS.EXCH.64 URZ, [UR8], UR12 ;  /* 0x0000000c08ff75b2 */ /* 0x0087220008000100 */
[----:B------:R3:W1:Y:S01]  /*0620*/  SYNCS.EXCH.64 URZ, [UR8+0x80], UR12 ;  /* 0x0000800c08ff75b2 */ /* 0x0006620008000100 */
        /* <DEDUP_REMOVED lines=29> */
[----:B------:R3:W1:Y:S02]  /*0800*/  SYNCS.EXCH.64 URZ, [UR8+0xf8], UR12 ;  /* 0x0000f80c08ff75b2 */ /* 0x0006640008000100 */
[----:B---34-:R-:W-:Y:S01]  /*0810*/  NOP ;  /* 0x0000000000007918 */ /* 0x018fe20000000000 */
.L_x_10:
[----:B------:R-:W-:Y:S05]  /*0820*/  BSYNC.RECONVERGENT B0 ;  /* 0x0000000000007941 */ /* 0x000fea0003800200 */
.L_x_9:
[----:B------:R-:W3:Y:S01]  /*0830*/  SHFL.IDX PT, R0, R96, RZ, 0x1f ;  /* 0x00001fff60007589 */ /* 0x000ee200000e0000 */
[----:B------:R-:W-:Y:S01]  /*0840*/  NOP ;  /* 0x0000000000007918 */ /* 0x000fe20000000000 */
[----:B---3--:R-:W-:-:S13]  /*0850*/  ISETP.NE.AND P0, PT, R0, 0x1, PT ;  /* 0x000000010000780c */ /* 0x008fda0003f05270 */
[----:B------:R-:W-:Y:S05]  /*0860*/  @P0 BRA `(.L_x_11) ;  /* 0x0000000000540947 */ /* 0x000fea0003800000 */
[----:B------:R-:W-:Y:S01]  /*0870*/  UMOV UR9, 0x400 ;  /* 0x0000040000097882 */ /* 0x000fe20000000000 */
[----:B------:R-:W-:Y:S01]  /*0880*/  UMOV UR8, 0x20 ;  /* 0x0000002000087882 */ /* 0x000fe20000000000 */
[----:B------:R-:W-:Y:S01]  /*0890*/  UMOV UR7, 0x80 ;  /* 0x0000008000077882 */ /* 0x000fe20000000000 */
[----:B------:R-:W-:Y:S02]  /*08a0*/  ULEA UR9, UR37, UR9, 0x18 ;  /* 0x0000000925097291 */ /* 0x000fe4000f8ec0ff */
[----:B------:R-:W-:-:S04]  /*08b0*/  UIADD3 UR12, UPT, UPT, -UR8, 0x100000, URZ ;  /* 0x00100000080c7890 */ /* 0x000fc8000fffe1ff */
[----:B------:R-:W-:Y:S02]  /*08c0*/  USHF.L.U32 UR13, UR12, 0xb, URZ ;  /* 0x0000000b0c0d7899 */ /* 0x000fe400080006ff */
[----:B------:R-:W-:Y:S02]  /*08d0*/  USHF.L.U32 UR12, UR12, 0x1, URZ ;  /* 0x000000010c0c7899 */ /* 0x000fe400080006ff */
[----:B------:R-:W-:-:S04]  /*08e0*/  UIADD3 UR14, UPT, UPT, -UR7, 0x100000, URZ ;  /* 0x00100000070e7890 */ /* 0x000fc8000fffe1ff */
[----:B------:R-:W-:Y:S02]  /*08f0*/  USHF.L.U32 UR15, UR14, 0xb, URZ ;  /* 0x0000000b0e0f7899 */ /* 0x000fe400080006ff */
[----:B------:R-:W-:Y:S01]  /*0900*/  USHF.L.U32 UR14, UR14, 0x1, URZ ;  /* 0x000000010e0e7899 */ /* 0x000fe200080006ff */
[----:B------:R-:W-:Y:S01]  /*0910*/  ELECT P0, URZ, PT ;  /* 0x0000000000ff782f */ /* 0x000fe20003800000 */
[----:B------:R-:W3:Y:S02]  /*0920*/  FENCE.VIEW.ASYNC.S ;  /* 0x00000000000073c6 */ /* 0x000ee40000000000 */
[----:B---3--:R3:W4:Y:S08]  /*0930*/  SYNCS.EXCH.64 URZ, [UR9+0x100], UR12 ;  /* 0x0001000c09ff75b2 */ /* 0x0087300008000100 */
[----:B------:R3:W1:Y:S01]  /*0940*/  SYNCS.EXCH.64 URZ, [UR9+0x120], UR14 ;  /* 0x0001200e09ff75b2 */ /* 0x0006620008000100 */
[----:B------:R3:W1:Y:S01]  /*0950*/  SYNCS.EXCH.64 URZ, [UR9+0x108], UR12 ;  /* 0x0001080c09ff75b2 */ /* 0x0006620008000100 */
[----:B------:R3:W1:Y:S01]  /*0960*/  SYNCS.EXCH.64 URZ, [UR9+0x128], UR14 ;  /* 0x0001280e09ff75b2 */ /* 0x0006620008000100 */
[----:B------:R3:W1:Y:S01]  /*0970*/  SYNCS.EXCH.64 URZ, [UR9+0x110], UR12 ;  /* 0x0001100c09ff75b2 */ /* 0x0006620008000100 */
[----:B------:R3:W1:Y:S01]  /*0980*/  SYNCS.EXCH.64 URZ, [UR9+0x130], UR14 ;  /* 0x0001300e09ff75b2 */ /* 0x0006620008000100 */
[----:B------:R3:W1:Y:S01]  /*0990*/  SYNCS.EXCH.64 URZ, [UR9+0x118], UR12 ;  /* 0x0001180c09ff75b2 */ /* 0x0006620008000100 */
[----:B------:R3:W1:Y:S01]  /*09a0*/  SYNCS.EXCH.64 URZ, [UR9+0x138], UR14 ;  /* 0x0001380e09ff75b2 */ /* 0x0006620008000100 */
[----:B------:R-:W-:Y:S01]  /*09b0*/  NOP ;  /* 0x0000000000007918 */ /* 0x000fe20000000000 */
.L_x_11:
[----:B------:R-:W2:Y:S01]  /*09c0*/  SHFL.IDX PT, R0, R96, RZ, 0x1f ;  /* 0x00001fff60007589 */ /* 0x000ea200000e0000 */
[----:B------:R-:W-:Y:S01]  /*09d0*/  NOP ;  /* 0x0000000000007918 */ /* 0x000fe20000000000 */
[----:B--2---:R-:W-:-:S13]  /*09e0*/  ISETP.NE.AND P0, PT, R0, 0x3, PT ;  /* 0x000000030000780c */ /* 0x004fda0003f05270 */
[----:B------:R-:W-:Y:S05]  /*09f0*/  @P0 BRA `(.L_x_12) ;  /* 0x00000000002c0947 */ /* 0x000fea0003800000 */
[----:B------:R-:W-:Y:S01]  /*0a00*/  UMOV UR8, 0x400 ;  /* 0x0000040000087882 */ /* 0x000fe20000000000 */
[----:B------:R-:W-:Y:S01]  /*0a10*/  UMOV UR7, 0x20 ;  /* 0x0000002000077882 */ /* 0x000fe20000000000 */
[----:B------:R-:W-:Y:S02]  /*0a20*/  ULEA UR8, UR37, UR8, 0x18 ;  /* 0x0000000825087291 */ /* 0x000fe4000f8ec0ff */
[----:B---3--:R-:W-:-:S04]  /*0a30*/  UIADD3 UR12, UPT, UPT, -UR7, 0x100000, URZ ;  /* 0x00100000070c7890 */ /* 0x008fc8000fffe1ff */
[----:B------:R-:W-:Y:S02]  /*0a40*/  USHF.L.U32 UR13, UR12, 0xb, URZ ;  /* 0x0000000b0c0d7899 */ /* 0x000fe400080006ff */
[----:B------:R-:W-:Y:S01]  /*0a50*/  USHF.L.U32 UR12, UR12, 0x1, URZ ;  /* 0x000000010c0c7899 */ /* 0x000fe200080006ff */
[----:B------:R-:W-:Y:S01]  /*0a60*/  ELECT P0, URZ, PT ;  /* 0x0000000000ff782f */ /* 0x000fe20003800000 */
[----:B------:R-:W2:Y:S10]  /*0a70*/  FENCE.VIEW.ASYNC.S ;  /* 0x00000000000073c6 */ /* 0x000eb40000000000 */
[----:B--2---:R2:W3:Y:S01]  /*0a80*/  SYNCS.EXCH.64 URZ, [UR8+0x140], UR12 ;  /* 0x0001400c08ff75b2 */ /* 0x0044e20008000100 */
[----:B------:R2:W1:Y:S01]  /*0a90*/  SYNCS.EXCH.64 URZ, [UR8+0x148], UR12 ;  /* 0x0001480c08ff75b2 */ /* 0x0004620008000100 */
[----:B------:R-:W-:Y:S01]  /*0aa0*/  NOP ;  /* 0x0000000000007918 */ /* 0x000fe20000000000 */
.L_x_12:
[----:B------:R-:W4:Y:S01]  /*0ab0*/  SHFL.IDX PT, R0, R96, RZ, 0x1f ;  /* 0x00001fff60007589 */ /* 0x000f2200000e0000 */
[----:B------:R-:W-:Y:S01]  /*0ac0*/  NOP ;  /* 0x0000000000007918 */ /* 0x000fe20000000000 */
[----:B----4-:R-:W-:-:S13]  /*0ad0*/  ISETP.NE.AND P0, PT, R0, 0x4, PT ;  /* 0x000000040000780c */ /* 0x010fda0003f05270 */
[----:B------:R-:W-:Y:S05]  /*0ae0*/  @P0 BRA `(.L_x_13) ;  /* 0x0000000000480947 */ /* 0x000fea0003800000 */
[----:B---3--:R-:W-:Y:S01]  /*0af0*/  UMOV UR9, 0x1e0 ;  /* 0x000001e000097882 */ /* 0x008fe20000000000 */
[----:B--2---:R-:W-:Y:S01]  /*0b00*/  UMOV UR8, 0x400 ;  /* 0x0000040000087882 */ /* 0x004fe20000000000 */
[----:B------:R-:W-:Y:S01]  /*0b10*/  USEL UR9, UR9, 0x1a0, UP5 ;  /* 0x000001a009097887 */ /* 0x000fe2000a800000 */
        /* <DEDUP_REMOVED lines=9> */
[----:B------:R-:W2:Y:S02]  /*0bb0*/  FENCE.VIEW.ASYNC.S ;  /* 0x00000000000073c6 */ /* 0x000ea40000000000 */
[----:B--2---:R4:W2:Y:S08]  /*0bc0*/  SYNCS.EXCH.64 URZ, [UR8+0x150], UR12 ;  /* 0x0001500c08ff75b2 */ /* 0x0048b00008000100 */
[----:B------:R4:W3:Y:S01]  /*0bd0*/  SYNCS.EXCH.64 URZ, [UR8+0x160], UR14 ;  /* 0x0001600e08ff75b2 */ /* 0x0008e20008000100 */
[----:B------:R4:W1:Y:S01]  /*0be0*/  SYNCS.EXCH.64 URZ, [UR8+0x158], UR12 ;  /* 0x0001580c08ff75b2 */ /* 0x0008620008000100 */
[----:B------:R4:W1:Y:S02]  /*0bf0*/  SYNCS.EXCH.64 URZ, [UR8+0x168], UR14 ;  /* 0x0001680e08ff75b2 */ /* 0x0008640008000100 */
[----:B----4-:R-:W-:Y:S01]  /*0c00*/  NOP ;  /* 0x0000000000007918 */ /* 0x010fe20000000000 */
.L_x_13:
[----:B------:R-:W4:Y:S01]  /*0c10*/  SHFL.IDX PT, R0, R96, RZ, 0x1f ;  /* 0x00001fff60007589 */ /* 0x000f2200000e0000 */
[----:B------:R-:W-:Y:S01]  /*0c20*/  NOP ;  /* 0x0000000000007918 */ /* 0x000fe20000000000 */
[----:B----4-:R-:W-:-:S13]  /*0c30*/  ISETP.NE.AND P0, PT, R0, 0x5, PT ;  /* 0x000000050000780c */ /* 0x010fda0003f05270 */
[----:B------:R-:W-:Y:S05]  /*0c40*/  @P0 BRA `(.L_x_14) ;  /* 0x0000000000540947 */ /* 0x000fea0003800000 */
[----:B---3--:R-:W-:Y:S01]  /*0c50*/  UMOV UR9, 0x400 ;  /* 0x0000040000097882 */ /* 0x008fe20000000000 */
[----:B--2---:R-:W-:Y:S01]  /*0c60*/  UMOV UR8, 0x1 ;  /* 0x0000000100087882 */ /* 0x004fe20000000000 */
        /* <DEDUP_REMOVED lines=13> */
[----:B------:R4:W1:Y:S01]  /*0d40*/  SYNCS.EXCH.64 URZ, [UR9+0x198], UR14 ;  /* 0x0001980e09ff75b2 */ /* 0x0008620008000100 */
[----:B------:R4:W1:Y:S01]  /*0d50*/  SYNCS.EXCH.64 URZ, [UR9+0x180], UR12 ;  /* 0x0001800c09ff75b2 */ /* 0x0008620008000100 */
[----:B------:R4:W1:Y:S01]  /*0d60*/  SYNCS.EXCH.64 URZ, [UR9+0x1a0], UR14 ;  /* 0x0001a00e09ff75b2 */ /* 0x0008620008000100 */
[----:B------:R4:W1:Y:S01]  /*0d70*/  SYNCS.EXCH.64 URZ, [UR9+0x188], UR12 ;  /* 0x0001880c09ff75b2 */ /* 0x0008620008000100 */
[----:B------:R4:W1:Y:S02]  /*0d80*/  SYNCS.EXCH.64 URZ, [UR9+0x1a8], UR14 ;  /* 0x0001a80e09ff75b2 */ /* 0x0008640008000100 */
[----:B----4-:R-:W-:Y:S01]  /*0d90*/  NOP ;  /* 0x0000000000007918 */ /* 0x010fe20000000000 */
.L_x_14:
[----:B------:R-:W4:Y:S01]  /*0da0*/  SHFL.IDX PT, R0, R96, RZ, 0x1f ;  /* 0x00001fff60007589 */ /* 0x000f2200000e0000 */
[----:B------:R-:W-:Y:S01]  /*0db0*/  ISETP.NE.OR P1, PT, RZ, UR10, !P1 ;  /* 0x0000000aff007c0c */ /* 0x000fe2000cf25670 */
[----:B------:R-:W-:Y:S01]  /*0dc0*/  NOP ;  /* 0x0000000000007918 */ /* 0x000fe20000000000 */
[----:B----4-:R-:W-:-:S13]  /*0dd0*/  ISETP.NE.AND P0, PT, R0, 0x3, PT ;  /* 0x000000030000780c */ /* 0x010fda0003f05270 */
[----:B------:R-:W-:Y:S05]  /*0de0*/  @P0 BRA `(.L_x_15) ;  /* 0x0000000000340947 */ /* 0x000fea0003800000 */
[----:B--2---:R-:W-:Y:S01]  /*0df0*/  UMOV UR8, 0x400 ;  /* 0x0000040000087882 */ /* 0x004fe20000000000 */
[----:B------:R-:W-:Y:S01]  /*0e00*/  UMOV UR7, 0x20 ;  /* 0x0000002000077882 */ /* 0x000fe20000000000 */
[----:B------:R-:W-:Y:S02]  /*0e10*/  ULEA UR8, UR37, UR8, 0x18 ;  /* 0x0000000825087291 */ /* 0x000fe4000f8ec0ff */
[----:B---3--:R-:W-:-:S04]  /*0e20*/  UIADD3 UR12, UPT, UPT, -UR7, 0x100000, URZ ;  /* 0x00100000070c7890 */ /* 0x008fc8000fffe1ff */
[----:B------:R-:W-:Y:S02]  /*0e30*/  USHF.L.U32 UR13, UR12, 0xb, URZ ;  /* 0x0000000b0c0d7899 */ /* 0x000fe400080006ff */
[----:B------:R-:W-:Y:S01]  /*0e40*/  USHF.L.U32 UR12, UR12, 0x1, URZ ;  /* 0x000000010c0c7899 */ /* 0x000fe200080006ff */
[----:B------:R-:W-:Y:S01]  /*0e50*/  ELECT P0, URZ, PT ;  /* 0x0000000000ff782f */ /* 0x000fe20003800000 */
[----:B------:R-:W2:Y:S10]  /*0e60*/  FENCE.VIEW.ASYNC.S ;  /* 0x00000000000073c6 */ /* 0x000eb40000000000 */
[----:B--2---:R4:W2:Y:S01]  /*0e70*/  SYNCS.EXCH.64 URZ, [UR8+0x1b0], UR12 ;  /* 0x0001b00c08ff75b2 */ /* 0x0048a20008000100 */
[----:B------:R4:W3:Y:S01]  /*0e80*/  SYNCS.EXCH.64 URZ, [UR8+0x1c0], UR12 ;  /* 0x0001c00c08ff75b2 */ /* 0x0008e20008000100 */
[----:B------:R4:W1:Y:S01]  /*0e90*/  SYNCS.EXCH.64 URZ, [UR8+0x1b8], UR12 ;  /* 0x0001b80c08ff75b2 */ /* 0x0008620008000100 */
[----:B------:R4:W1:Y:S02]  /*0ea0*/  SYNCS.EXCH.64 URZ, [UR8+0x1c8], UR12 ;  /* 0x0001c80c08ff75b2 */ /* 0x0008640008000100 */
[----:B----4-:R-:W-:Y:S01]  /*0eb0*/  NOP ;  /* 0x0000000000007918 */ /* 0x010fe20000000000 */
.L_x_15:
[----:B------:R-:W-:Y:S01]  /*0ec0*/  VOTEU.ALL UP1, P1 ;  /* 0x0000000000ff7886 */ /* 0x000fe20000820000 */
[----:B--2---:R-:W2:Y:S01]  /*0ed0*/  LDCU UR8, c[0x0][0x36c] ;  /* 0x00006d80ff0877ac */ /* 0x004ea20008000800 */
[----:B------:R-:W-:Y:S01]  /*0ee0*/  NOP ;  /* 0x0000000000007918 */ /* 0x000fe20000000000 */
[----:B------:R-:W-:Y:S01]  /*0ef0*/  LOP3.LUT R10, R105, 0x1f, RZ, 0xc0, !PT ;  /* 0x0000001f690a7812 */ /* 0x000fe200078ec0ff */
[----:B---3--:R-:W-:Y:S01]  /*0f00*/  UMOV UR12, 0x20 ;  /* 0x00000020000c7882 */ /* 0x008fe20000000000 */
[----:B------:R-:W-:Y:S01]  /*0f10*/  @!UP1 UMOV UR7, 0x400 ;  /* 0x0000040000079882 */ /* 0x000fe20000000000 */
[----:B------:R-:W-:-:S04]  /*0f20*/  @!UP1 UIADD3 UR12, UPT, UPT, -UR12, 0x100000, URZ ;  /* 0x001000000c0c9890 */ /* 0x000fc8000fffe1ff */
[----:B------:R-:W-:Y:S02]  /*0f30*/  @!UP1 USHF.L.U32 UR13, UR12, 0xb, URZ ;  /* 0x0000000b0c0d9899 */ /* 0x000fe400080006ff */
[----:B------:R-:W-:Y:S02]  /*0f40*/  @!UP1 USHF.L.U32 UR12, UR12, 0x1, URZ ;  /* 0x000000010c0c9899 */ /* 0x000fe400080006ff */
[----:B------:R-:W-:Y:S01]  /*0f50*/  @!UP1 ULEA UR7, UR37, UR7, 0x18 ;  /* 0x0000000725079291 */ /* 0x000fe2000f8ec0ff */
[----:B------:R-:W-:Y:S01]  /*0f60*/  VOTEU.ALL UP1, P1 ;  /* 0x0000000000ff7886 */ /* 0x000fe20000820000 */
[----:B------:R-:W-:Y:S01]  /*0f70*/  UISETP.NE.AND UP4, UPT, UR10, URZ, UPT ;  /* 0x000000ff0a00728c */ /* 0x000fe2000bf85270 */
[----:B------:R-:W3:Y:S09]  /*0f80*/  FENCE.VIEW.ASYNC.S ;  /* 0x00000000000073c6 */ /* 0x000ef20000000000 */
[----:B---3--:R3:W4:Y:S01]  /*0f90*/  @!UP1 SYNCS.EXCH.64 URZ, [UR7+0x1d0], UR12 ;  /* 0x0001d00c07ff95b2 */ /* 0x0087220008000100 */
[----:B--2---:R-:W-:-:S09]  /*0fa0*/  UISETP.EQ.U32.AND UP1, UPT, UR8, 0x1, UPT ;  /* 0x000000010800788c */ /* 0x004fd2000bf22070 */
[----:B------:R-:W-:Y:S05]  /*0fb0*/  BRA.U !UP1, `(.L_x_16) ;  /* 0x0000000109087547 */ /* 0x000fea000b800000 */
[----:B-1--4-:R-:W-:Y:S01]  /*0fc0*/  UCGABAR_ARV ;  /* 0x00000000000079c7 */ /* 0x012fe20008000000 */
[----:B------:R-:W-:Y:S05]  /*0fd0*/  BRA `(.L_x_17) ;  /* 0x0000000000047947 */ /* 0x000fea0003800000 */
.L_x_16:
[----:B-1--4-:R-:W-:Y:S01]  /*0fe0*/  NOP ;  /* 0x0000000000007918 */ /* 0x012fe20000000000 */
.L_x_17:
[----:B------:R-:W1:Y:S01]  /*0ff0*/  S2R R15, SR_CTAID.Y ;  /* 0x00000000000f7919 */ /* 0x000e620000002600 */
[----:B------:R-:W-:-:S05]  /*1000*/  CS2R.32 R91, SR_CgaSize ;  /* 0x00000000005b7805 */ /* 0x000fca0000008a00 */
[----:B------:R-:W-:-:S05]  /*1010*/  IMAD R91, R91, -0xa0, RZ ;  /* 0xffffff605b5b7824 */ /* 0x000fca00078e02ff */
[----:B---3--:R-:W-:-:S14]  /*1020*/  R2UR UR7, R91 ;  /* 0x000000005b0772ca */ /* 0x008fdc00000e0000 */
[----:B------:R-:W2:Y:S01]  /*1030*/  LDCU UR7, c[0x0][UR7+0x2b4] ;  /* 0x00005680070777ac */ /* 0x000ea20008000800 */
[----:B------:R-:W-:-:S05]  /*1040*/  CS2R.32 R0, SR_CgaSize ;  /* 0x0000000000007805 */ /* 0x000fca0000008a00 */
[----:B------:R-:W-:-:S06]  /*1050*/  IMAD R0, R0, -0xa0, RZ ;  /* 0xffffff6000007824 */ /* 0x000fcc00078e02ff */
[----:B------:R-:W3:Y:S01]  /*1060*/  LDC R0, c[0x0][R0+0x2a4] ;  /* 0x0000a90000007b82 */ /* 0x000ee20000000800 */
[----:B------:R-:W-:Y:S01]  /*1070*/  PRMT R8, RZ, 0x7610, R8 ;  /* 0x00007610ff087816 */ /* 0x000fe20000000008 */
[----:B------:R-:W4:Y:S01]  /*1080*/  S2R R9, SR_CTAID.X ;  /* 0x0000000000097919 */ /* 0x000f220000002500 */
[----:B------:R-:W-:-:S05]  /*1090*/  CS2R.32 R91, SR_CgaSize ;  /* 0x00000000005b7805 */ /* 0x000fca0000008a00 */
[----:B------:R-:W-:-:S05]  /*10a0*/  IMAD R91, R91, -0xa0, RZ ;  /* 0xffffff605b5b7824 */ /* 0x000fca00078e02ff */
[----:B------:R-:W-:-:S14]  /*10b0*/  R2UR UR8, R91 ;  /* 0x000000005b0872ca */ /* 0x000fdc00000e0000 */
[----:B------:R-:W3:Y:S01]  /*10c0*/  LDCU UR8, c[0x0][UR8+0x2b0] ;  /* 0x00005600080877ac */ /* 0x000ee20008000800 */
[----:B------:R-:W-:Y:S01]  /*10d0*/  UISETP.NE.AND UP2, UPT, UR10, 0x2, UPT ;  /* 0x000000020a00788c */ /* 0x000fe2000bf45270 */
[----:B------:R-:W2:Y:S01]  /*10e0*/  LDC R11, c[0x0][0xb24] ;  /* 0x0002c900ff0b7b82 */ /* 0x000ea20000000800 */
[----:B------:R-:W-:-:S05]  /*10f0*/  CS2R.32 R2, SR_CgaSize ;  /* 0x0000000000027805 */ /* 0x000fca0000008a00 */
[----:B------:R-:W-:-:S06]  /*1100*/  IMAD R2, R2, -0xa0, RZ ;  /* 0xffffff6002027824 */ /* 0x000fcc00078e02ff */
[----:B------:R-:W3:Y:S08]  /*1110*/  LDC R2, c[0x0][R2+0x2a0] ;  /* 0x0000a80002027b82 */ /* 0x000ef00000000800 */
[----:B------:R-:W3:Y:S01]  /*1120*/  LDC R40, c[0x0][0xb24] ;  /* 0x0002c900ff287b82 */ /* 0x000ee20000000800 */
[----:B-1----:R-:W-:-:S07]  /*1130*/  I2FP.F32.U32 R90, R15 ;  /* 0x0000000f005a7245 */ /* 0x002fce0000201000 */
[----:B------:R-:W1:Y:S01]  /*1140*/  S2UR UR36, SR_CTAID.Z ;  /* 0x00000000002479c3 */ /* 0x000e620000002700 */
[----:B--2---:R-:W-:Y:S01]  /*1150*/  ISETP.GE.AND P0, PT, R11, 0x1, PT ;  /* 0x000000010b00780c */ /* 0x004fe20003f06270 */
[----:B----4-:R-:W-:Y:S01]  /*1160*/  IMAD.MOV.U32 R14, RZ, RZ, R9 ;  /* 0x000000ffff0e7224 */ /* 0x010fe200078e0009 */
[----:B------:R-:W-:Y:S01]  /*1170*/  I2FP.F32.U32 R91, R9 ;  /* 0x00000009005b7245 */ /* 0x000fe20000201000 */
[----:B------:R-:W-:Y:S01]  /*1180*/  FMUL R90, R90, UR7 ;  /* 0x000000075a5a7c20 */ /* 0x000fe20008400000 */
[----:B------:R-:W2:Y:S03]  /*1190*/  LDCU UR7, c[0x0][0xb30] ;  /* 0x00016600ff0777ac */ /* 0x000ea60008000800 */
[----:B---3--:R-:W-:Y:S02]  /*11a0*/  FMUL R91, R91, UR8 ;  /* 0x000000085b5b7c20 */ /* 0x008fe40008400000 */
[----:B------:R-:W3:Y:S08]  /*11b0*/  F2I.U32.TRUNC.NTZ R90, R90 ;  /* 0x0000005a005a7305 */ /* 0x000ef0000020f000 */
[----:B------:R-:W4:Y:S01]  /*11c0*/  F2I.U32.TRUNC.NTZ R91, R91 ;  /* 0x0000005b005b7305 */ /* 0x000f22000020f000 */
[----:B--2---:R-:W-:Y:S01]  /*11d0*/  UISETP.NE.AND UP3, UPT, UR7, 0x1, UPT ;  /* 0x000000010700788c */ /* 0x004fe2000bf65270 */
[----:B---3--:R-:W-:-:S05]  /*11e0*/  IADD3 R90, PT, PT, -R90, RZ, RZ ;  /* 0x000000ff5a5a7210 */ /* 0x008fca0007ffe1ff */
[----:B------:R-:W-:Y:S01]  /*11f0*/  IMAD R90, R0, R90, R15 ;  /* 0x0000005a005a7224 */ /* 0x000fe200078e020f */
[----:B------:R-:W-:Y:S01]  /*1200*/  PRMT R0, RZ, 0x7610, R0 ;  /* 0x00007610ff007816 */ /* 0x000fe20000000000 */
[----:B----4-:R-:W-:-:S04]  /*1210*/  IMAD.MOV R91, RZ, RZ, -R91 ;  /* 0x000000ffff5b7224 */ /* 0x010fc800078e0a5b */
[----:B------:R-:W-:Y:S01]  /*1220*/  IMAD R91, R2, R91, R9 ;  /* 0x0000005b025b7224 */ /* 0x000fe200078e0209 */
[----:B-1----:R-:W-:Y:S06]  /*1230*/  BRA.U UP4, `(.L_x_18) ;  /* 0x0000000104247547 */ /* 0x002fec000b800000 */
[----:B------:R-:W-:Y:S01]  /*1240*/  ISETP.NE.AND P1, PT, R90, RZ, PT ;  /* 0x000000ff5a00720c */ /* 0x000fe20003f25270 */
[----:B------:R-:W-:Y:S01]  /*1250*/  IMAD.MOV.U32 R0, RZ, RZ, 0x3 ;  /* 0x00000003ff007424 */ /* 0x000fe200078e00ff */
[C---:B------:R-:W-:Y:S02]  /*1260*/  LOP3.LUT R2, R91.reuse, 0xfffffffe, RZ, 0xc0, !PT ;  /* 0xfffffffe5b027812 */ /* 0x040fe400078ec0ff */
[----:B------:R-:W-:Y:S02]  /*1270*/  ISETP.LT.U32.OR P1, PT, R91, 0x2, !P1 ;  /* 0x000000025b00780c */ /* 0x000fe40004f21470 */
[----:B------:R-:W-:Y:S02]  /*1280*/  SHF.L.U32 R0, R0, R2, RZ ;  /* 0x0000000200007219 */ /* 0x000fe400000006ff */
[----:B------:R-:W-:Y:S02]  /*1290*/  SEL R4, RZ, 0x1, !P1 ;  /* 0x00000001ff047807 */ /* 0x000fe40004800000 */
[----:B------:R-:W-:-:S05]  /*12a0*/  SEL R3, RZ, 0x2, !P1 ;  /* 0x00000002ff037807 */ /* 0x000fca0004800000 */
[----:B------:R-:W-:-:S05]  /*12b0*/  IMAD.IADD R3, R4, 0x1, R3 ;  /* 0x0000000104037824 */ /* 0x000fca00078e0203 */
[----:B------:R-:W-:Y:S02]  /*12c0*/  PRMT R8, R3, 0x7610, R8 ;  /* 0x0000761003087816 */ /* 0x000fe40000000008 */
.L_x_18:
[----:B------:R-:W-:Y:S05]  /*12d0*/  @!P0 BRA `(.L_x_19) ;  /* 0x0000000000b88947 */ /* 0x000fea0003800000 */
[----:B------:R-:W1:Y:S01]  /*12e0*/  LDC.64 R4, c[0x0][0xb18] ;  /* 0x0002c600ff047b82 */ /* 0x000e620000000a00 */
[----:B------:R-:W-:-:S07]  /*12f0*/  ISETP.NE.AND P0, PT, R11, 0x1, PT ;  /* 0x000000010b00780c */ /* 0x000fce0003f05270 */
[----:B------:R-:W2:Y:S08]  /*1300*/  LDC R14, c[0x0][0xb0c] ;  /* 0x0002c300ff0e7b82 */ /* 0x000eb00000000800 */
[----:B------:R-:W3:Y:S08]  /*1310*/  LDC R16, c[0x0][0x370] ;  /* 0x0000dc00ff107b82 */ /* 0x000ef00000000800 */
[----:B------:R-:W4:Y:S01]  /*1320*/  LDC R13, c[0x0][0x374] ;  /* 0x0000dd00ff0d7b82 */ /* 0x000f220000000800 */
[----:B-1----:R-:W-:-:S07]  /*1330*/  ISETP.NE.AND P1, PT, R4, 0x1, PT ;  /* 0x000000010400780c */ /* 0x002fce0003f25270 */
[----:B------:R-:W3:Y:S01]  /*1340*/  LDC.64 R6, c[0x0][0xb10] ;  /* 0x0002c400ff067b82 */ /* 0x000ee20000000a00 */
[----:B--2---:R-:W-:-:S07]  /*1350*/  ISETP.NE.AND P2, PT, R14, 0x1, PT ;  /* 0x000000010e00780c */ /* 0x004fce0003f45270 */
[----:B------:R-:W1:Y:S08]  /*1360*/  LDC R12, c[0x0][0xb20] ;  /* 0x0002c800ff0c7b82 */ /* 0x000e700000000800 */
[----:B------:R-:W2:Y:S01]  /*1370*/  LDC.64 R2, c[0x0][0xb28] ;  /* 0x0002ca00ff027b82 */ /* 0x000ea20000000a00 */
[----:B----4-:R-:W-:-:S04]  /*1380*/  IMAD.HI.U32 R17, R13, R5, RZ ;  /* 0x000000050d117227 */ /* 0x010fc800078e00ff */
[----:B------:R-:W-:-:S04]  /*1390*/  IMAD.HI.U32 R5, R15, R5, RZ ;  /* 0x000000050f057227 */ /* 0x000fc800078e00ff */
[----:B---3--:R-:W-:-:S05]  /*13a0*/  IMAD.HI.U32 R18, R16, R6, RZ ;  /* 0x0000000610127227 */ /* 0x008fca00078e00ff */
[-C--:B------:R-:W-:Y:S01]  /*13b0*/  @P2 SHF.R.U32.HI R16, RZ, R7.reuse, R18 ;  /* 0x00000007ff102219 */ /* 0x080fe20000011612 */
[----:B------:R-:W-:Y:S01]  /*13c0*/  IMAD.HI.U32 R18, R9, R6, RZ ;  /* 0x0000000609127227 */ /* 0x000fe200078e00ff */
[-C--:B-1----:R-:W-:Y:S02]  /*13d0*/  @P1 SHF.R.U32.HI R13, RZ, R12.reuse, R17 ;  /* 0x0000000cff0d1219 */ /* 0x082fe40000011611 */
[----:B------:R-:W-:Y:S02]  /*13e0*/  SHF.R.U32.HI R5, RZ, R12, R5 ;  /* 0x0000000cff057219 */ /* 0x000fe40000011605 */
[----:B------:R-:W-:Y:S02]  /*13f0*/  SHF.R.U32.HI R18, RZ, R7, R18 ;  /* 0x00000007ff127219 */ /* 0x000fe40000011612 */
[----:B------:R-:W-:Y:S01]  /*1400*/  SEL R5, R15, R5, !P1 ;  /* 0x000000050f057207 */ /* 0x000fe20004800000 */
[----:B--2---:R-:W-:Y:S01]  /*1410*/  IMAD.HI.U32 R17, R13, R2, RZ ;  /* 0x000000020d117227 */ /* 0x004fe200078e00ff */
[----:B------:R-:W-:-:S03]  /*1420*/  SEL R18, R9, R18, !P2 ;  /* 0x0000001209127207 */ /* 0x000fc60005000000 */
[----:B------:R-:W-:Y:S01]  /*1430*/  IMAD.HI.U32 R6, R16, R2, RZ ;  /* 0x0000000210067227 */ /* 0x000fe200078e00ff */
[----:B------:R-:W-:-:S04]  /*1440*/  @P0 SHF.R.U32.HI R13, RZ, R3, R17 ;  /* 0x00000003ff0d0219 */ /* 0x000fc80000011611 */
[----:B------:R-:W-:Y:S01]  /*1450*/  @P0 SHF.R.U32.HI R16, RZ, R3, R6 ;  /* 0x00000003ff100219 */ /* 0x000fe20000011606 */
[----:B------:R-:W-:-:S04]  /*1460*/  IMAD R13, R13, R11, RZ ;  /* 0x0000000b0d0d7224 */ /* 0x000fc800078e02ff */
[----:B------:R-:W-:Y:S01]  /*1470*/  IMAD R6, R16, R11, RZ ;  /* 0x0000000b10067224 */ /* 0x000fe200078e02ff */
[----:B------:R-:W-:-:S04]  /*1480*/  ISETP.GE.AND P1, PT, R5, R13, PT ;  /* 0x0000000d0500720c */ /* 0x000fc80003f26270 */
[----:B------:R-:W-:Y:S01]  /*1490*/  ISETP.GE.OR P1, PT, R18, R6, P1 ;  /* 0x000000061200720c */ /* 0x000fe20000f26670 */
[----:B------:R-:W-:-:S05]  /*14a0*/  IMAD.HI.U32 R6, R5, R2, RZ ;  /* 0x0000000205067227 */ /* 0x000fca00078e00ff */
[----:B------:R-:W-:-:S04]  /*14b0*/  SHF.R.U32.HI R6, RZ, R3, R6 ;  /* 0x00000003ff067219 */ /* 0x000fc80000011606 */
[----:B------:R-:W-:-:S03]  /*14c0*/  SEL R6, R5, R6, !P0 ;  /* 0x0000000605067207 */ /* 0x000fc60004000000 */
[----:B------:R-:W-:Y:S01]  /*14d0*/  @!P1 IMAD.HI.U32 R7, R18, R2, RZ ;  /* 0x0000000212079227 */ /* 0x000fe200078e00ff */
[----:B------:R-:W-:-:S04]  /*14e0*/  IADD3 R2, PT, PT, -R6, RZ, RZ ;  /* 0x000000ff06027210 */ /* 0x000fc80007ffe1ff */
[----:B------:R-:W-:Y:S01]  /*14f0*/  @!P1 SHF.R.U32.HI R3, RZ, R3, R7 ;  /* 0x00000003ff039219 */ /* 0x000fe20000011607 */
[----:B------:R-:W-:Y:S01]  /*1500*/  IMAD R2, R11, R2, R5 ;  /* 0x000000020b027224 */ /* 0x000fe200078e0205 */
[----:B------:R-:W-:Y:S02]  /*1510*/  IADD3 R7, PT, PT, -R5, RZ, RZ ;  /* 0x000000ff05077210 */ /* 0x000fe40007ffe1ff */
[----:B------:R-:W-:-:S03]  /*1520*/  @!P1 SEL R3, R18, R3, !P0 ;  /* 0x0000000312039207 */ /* 0x000fc60004000000 */
[----:B------:R-:W-:Y:S02]  /*1530*/  IMAD R7, R4, R7, R15 ;  /* 0x0000000704077224 */ /* 0x000fe400078e020f */
[--C-:B------:R-:W-:Y:S02]  /*1540*/  @!P1 IMAD.IADD R6, R6, 0x1, -R3.reuse ;  /* 0x0000000106069824 */ /* 0x100fe400078e0a03 */
[----:B------:R-:W-:Y:S01]  /*1550*/  @!P1 IMAD R3, R2, R16, R3 ;  /* 0x0000001002039224 */ /* 0x000fe200078e0203 */
[----:B------:R-:W-:Y:S01]  /*1560*/  IADD3 R2, PT, PT, -R18, RZ, RZ ;  /* 0x000000ff12027210 */ /* 0x000fe20007ffe1ff */
[----:B------:R-:W-:Y:S02]  /*1570*/  @!P1 IMAD R5, R6, R11, R18 ;  /* 0x0000000b06059224 */ /* 0x000fe400078e0212 */
[----:B------:R-:W-:Y:S02]  /*1580*/  @!P1 IMAD.MOV.U32 R18, RZ, RZ, R3 ;  /* 0x000000ffff129224 */ /* 0x000fe400078e0003 */
[----:B------:R-:W-:-:S02]  /*1590*/  IMAD R2, R14, R2, R9 ;  /* 0x000000020e027224 */ /* 0x000fc400078e0209 */
[----:B------:R-:W-:Y:S02]  /*15a0*/  IMAD R15, R5, R4, R7 ;  /* 0x00000004050f7224 */ /* 0x000fe400078e0207 */
[----:B------:R-:W-:Y:S02]  /*15b0*/  IMAD R14, R18, R14, R2 ;  /* 0x0000000e120e7224 */ /* 0x000fe400078e0202 */
.L_x_19:
[----:B------:R-:W-:Y:S05]  /*15c0*/  BRA.U UP3, `(.L_x_20) ;  /* 0x0000000103407547 */ /* 0x000fea000b800000 */
[----:B------:R-:W1:Y:S08]  /*15d0*/  LDC.64 R4, c[0x0][0xb10] ;  /* 0x0002c400ff047b82 */ /* 0x000e700000000a00 */
[----:B------:R-:W2:Y:S08]  /*15e0*/  LDC.64 R2, c[0x0][0xb18] ;  /* 0x0002c600ff027b82 */ /* 0x000eb00000000a00 */
[----:B------:R-:W3:Y:S08]  /*15f0*/  LDC R6, c[0x0][0xb20] ;  /* 0x0002c800ff067b82 */ /* 0x000ef00000000800 */
[----:B------:R-:W4:Y:S01]  /*1600*/  LDC R7, c[0x0][0xb0c] ;  /* 0x0002c300ff077b82 */ /* 0x000f220000000800 */
[----:B-1----:R-:W-:-:S05]  /*1610*/  IMAD.HI.U32 R4, R14, R4, RZ ;  /* 0x000000040e047227 */ /* 0x002fca00078e00ff */
[----:B------:R-:W-:Y:S01]  /*1620*/  SHF.R.U32.HI R4, RZ, R5, R4 ;  /* 0x00000005ff047219 */ /* 0x000fe20000011604 */
[----:B--2---:R-:W-:Y:S01]  /*1630*/  IMAD.HI.U32 R3, R15, R3, RZ ;  /* 0x000000030f037227 */ /* 0x004fe200078e00ff */
[----:B------:R-:W-:-:S04]  /*1640*/  ISETP.NE.AND P0, PT, R2, 0x1, PT ;  /* 0x000000010200780c */ /* 0x000fc80003f05270 */
[----:B---3--:R-:W-:-:S04]  /*1650*/  SHF.R.U32.HI R3, RZ, R6, R3 ;  /* 0x00000006ff037219 */ /* 0x008fc80000011603 */
[----:B------:R-:W-:Y:S02]  /*1660*/  SEL R3, R15, R3, !P0 ;  /* 0x000000030f037207 */ /* 0x000fe40004000000 */
[----:B----4-:R-:W-:-:S04]  /*1670*/  ISETP.NE.AND P1, PT, R7, 0x1, PT ;  /* 0x000000010700780c */ /* 0x010fc80003f25270 */
[----:B------:R-:W-:-:S05]  /*1680*/  SEL R5, R14, R4, !P1 ;  /* 0x000000040e057207 */ /* 0x000fca0004800000 */
[----:B------:R-:W-:Y:S02]  /*1690*/  IMAD.IADD R4, R3, 0x1, -R5 ;  /* 0x0000000103047824 */ /* 0x000fe400078e0a05 */
[----:B------:R-:W-:Y:S02]  /*16a0*/  IMAD.IADD R3, R5, 0x1, -R3 ;  /* 0x0000000105037824 */ /* 0x000fe400078e0a03 */
[----:B------:R-:W-:Y:S02]  /*16b0*/  IMAD R14, R4, R7, R14 ;  /* 0x00000007040e7224 */ /* 0x000fe400078e020e */
[----:B------:R-:W-:Y:S02]  /*16c0*/  IMAD R15, R3, R2, R15 ;  /* 0x00000002030f7224 */ /* 0x000fe400078e020f */
.L_x_20:
[----:B------:R-:W-:Y:S05]  /*16d0*/  BRA.U !UP1, `(.L_x_21) ;  /* 0x00000001090c7547 */ /* 0x000fea000b800000 */
[----:B------:R-:W-:Y:S01]  /*16e0*/  UCGABAR_WAIT ;  /* 0x0000000000007dc7 */ /* 0x000fe20008000000 */
[----:B------:R-:W-:Y:S01]  /*16f0*/  CCTL.IVALL ;  /* 0x00000000ff00798f */ /* 0x000fe20002000000 */
[----:B------:R-:W-:Y:S05]  /*1700*/  BRA `(.L_x_22) ;  /* 0x0000000000047947 */ /* 0x000fea0003800000 */
.L_x_21:
[----:B------:R-:W-:Y:S06]  /*1710*/  BAR.SYNC.DEFER_BLOCKING 0x0 ;  /* 0x0000000000007b1d */ /* 0x000fec0000010000 */
.L_x_22:
[----:B------:R-:W-:Y:S05]  /*1720*/  BRA.U UP2, `(.L_x_23) ;  /* 0x0000001902647547 */ /* 0x000fea000b800000 */
[----:B------:R-:W1:Y:S01]  /*1730*/  LDCU UR4, c[0x0][0x38c] ;  /* 0x00007180ff0477ac */ /* 0x000e620008000800 */
[----:B------:R-:W2:Y:S01]  /*1740*/  LDC R8, c[0x0][0x370] ;  /* 0x0000dc00ff087b82 */ /* 0x000ea20000000800 */
[C---:B------:R-:W-:Y:S01]  /*1750*/  IMAD.SHL.U32 R19, R9.reuse, 0x80, RZ ;  /* 0x0000008009137824 */ /* 0x040fe200078e00ff */
[----:B------:R-:W-:Y:S01]  /*1760*/  PLOP3.LUT P1, PT, PT, PT, UP5, 0x80, 0x8 ;  /* 0x000000000008781c */ /* 0x000fe20003f2f058 */
[----:B------:R-:W-:Y:S01]  /*1770*/  UISETP.NE.AND UP1, UPT, UR10, URZ, UPT ;  /* 0x000000ff0a00728c */ /* 0x000fe2000bf25270 */
[----:B------:R-:W-:Y:S01]  /*1780*/  ISETP.NE.AND P4, PT, R10, RZ, P5 ;  /* 0x000000ff0a00720c */ /* 0x000fe20002f85270 */
[----:B------:R-:W-:Y:S01]  /*1790*/  IMAD.SHL.U32 R18, R9, 0x40, RZ ;  /* 0x0000004009127824 */ /* 0x000fe200078e00ff */
[----:B------:R-:W-:Y:S01]  /*17a0*/  PLOP3.LUT P1, PT, P1, PT, PT, 0x8, 0x80 ;  /* 0x000000000080781c */ /* 0x000fe20000f2e170 */
[----:B------:R-:W-:Y:S01]  /*17b0*/  IMAD.MOV.U32 R17, RZ, RZ, 0x1 ;  /* 0x00000001ff117424 */ /* 0x000fe200078e00ff */
[----:B------:R-:W3:Y:S01]  /*17c0*/  LDC R0, c[0x0][0x374] ;  /* 0x0000dd00ff007b82 */ /* 0x000ee20000000800 */
[----:B------:R-:W-:Y:S01]  /*17d0*/  IMAD.MOV.U32 R16, RZ, RZ, RZ ;  /* 0x000000ffff107224 */ /* 0x000fe200078e00ff */
[----:B------:R-:W-:Y:S01]  /*17e0*/  CS2R R12, SRZ ;  /* 0x00000000000c7805 */ /* 0x000fe2000001ff00 */
[----:B------:R-:W-:Y:S01]  /*17f0*/  IMAD.MOV.U32 R11, RZ, RZ, 0x1 ;  /* 0x00000001ff0b7424 */ /* 0x000fe200078e00ff */
[----:B------:R-:W-:Y:S01]  /*1800*/  LOP3.LUT R19, R19, 0x80, RZ, 0xc0, !PT ;  /* 0x0000008013137812 */ /* 0x000fe200078ec0ff */
[----:B------:R-:W4:Y:S01]  /*1810*/  LDCU.64 UR14, c[0x0][0x348] ;  /* 0x00006900ff0e77ac */ /* 0x000f220008000a00 */
[----:B-1----:R-:W-:-:S02]  /*1820*/  UIADD3 UR5, UPT, UPT, UR4, 0x1f, URZ ;  /* 0x0000001f04057890 */ /* 0x002fc4000fffe0ff */
[----:B------:R-:W-:Y:S02]  /*1830*/  USEL UR22, UR6, 0x2, UP1 ;  /* 0x0000000206167887 */ /* 0x000fe40008800000 */
[----:B------:R-:W-:Y:S01]  /*1840*/  USHF.R.S32.HI UR7, URZ, 0x1f, UR5 ;  /* 0x0000001fff077899 */ /* 0x000fe20008011405 */
[----:B------:R-:W-:-:S03]  /*1850*/  UMOV UR23, URZ ;  /* 0x000000ff00177c82 */ /* 0x000fc60008000000 */
[----:B------:R-:W-:Y:S02]  /*1860*/  ULEA.HI UR7, UR7, UR5, URZ, 0x5 ;  /* 0x0000000507077291 */ /* 0x000fe4000f8f28ff */
[----:B------:R-:W-:Y:S02]  /*1870*/  UIADD3 UR5, UPT, UPT, UR4, -0x1, URZ ;  /* 0xffffffff04057890 */ /* 0x000fe4000fffe0ff */
[----:B------:R-:W-:Y:S02]  /*1880*/  USHF.R.S32.HI UR7, URZ, 0x5, UR7 ;  /* 0x00000005ff077899 */ /* 0x000fe40008011407 */
[----:B------:R-:W-:Y:S02]  /*1890*/  UISETP.GE.U32.AND UP2, UPT, UR5, -0x3f, UPT ;  /* 0xffffffc10500788c */ /* 0x000fe4000bf46070 */
[----:B------:R-:W-:Y:S02]  /*18a0*/  UISETP.LT.U32.AND UP0, UPT, UR7, 0x10, UPT ;  /* 0x000000100700788c */ /* 0x000fe4000bf01070 */
[----:B------:R-:W-:-:S02]  /*18b0*/  UIADD3 UR4, UPT, UPT, UR4, 0x3e, URZ ;  /* 0x0000003e04047890 */ /* 0x000fc4000fffe0ff */
[----:B------:R-:W-:-:S04]  /*18c0*/  USEL UR5, UR7, 0x10, UP0 ;  /* 0x0000001007057887 */ /* 0x000fc80008000000 */
[----:B------:R-:W-:Y:S02]  /*18d0*/  UIADD3 UR21, UPT, UPT, UR5, -0x1, URZ ;  /* 0xffffffff05157890 */ /* 0x000fe4000fffe0ff */
[----:B------:R-:W-:Y:S02]  /*18e0*/  @UP2 UIADD3 UR21, UPT, UPT, UR5, URZ, URZ ;  /* 0x000000ff05152290 */ /* 0x000fe4000fffe0ff */
[----:B------:R-:W-:Y:S02]  /*18f0*/  UIADD3 UR24, UPT, UPT, UR7, -UR5, URZ ;  /* 0x8000000507187290 */ /* 0x000fe4000fffe0ff */
[----:B------:R-:W-:Y:S02]  /*1900*/  UIADD3 UR13, UPT, UPT, UR21, 0x1, URZ ;  /* 0x00000001150d7890 */ /* 0x000fe4000fffe0ff */
[----:B--2-4-:R-:W-:-:S12]  /*1910*/  UIADD3 UR21, UPT, UPT, -UR21, URZ, URZ ;  /* 0x000000ff15157290 */ /* 0x014fd8000fffe1ff */
.L_x_43:
[----:B------:R-:W-:Y:S01]  /*1920*/  UISETP.NE.AND UP0, UPT, UR37, URZ, UPT ;  /* 0x000000ff2500728c */ /* 0x000fe2000bf05270 */
[----:B------:R-:W1:Y:S08]  /*1930*/  S2UR UR37, SR_CgaCtaId ;  /* 0x00000000002579c3 */ /* 0x000e700000008800 */
[----:B------:R-:W-:Y:S05]  /*1940*/  BRA.U UP0, `(.L_x_24) ;  /* 0x0000000100347547 */ /* 0x000fea000b800000 */
[----:B------:R-:W2:Y:S01]  /*1950*/  S2R R2, SR_CgaCtaId ;  /* 0x0000000000027919 */ /* 0x000ea20000008800 */
[----:B------:R-:W-:-:S04]  /*1960*/  MOV R3, 0x400 ;  /* 0x0000040000037802 */ /* 0x000fc80000000f00 */
[----:B--2---:R-:W-:Y:S02]  /*1970*/  LEA R2, R2, R3, 0x18 ;  /* 0x0000000302027211 */ /* 0x004fe400078ec0ff */
[----:B------:R-:W-:-:S03]  /*1980*/  SHF.L.U32 R3, R11, 0x1f, RZ ;  /* 0x0000001f0b037819 */ /* 0x000fc600000006ff */
[----:B------:R-:W-:-:S04]  /*1990*/  IMAD R2, R12, 0x8, R2 ;  /* 0x000000080c027824 */ /* 0x000fc800078e0202 */
[----:B------:R-:W2:Y:S02]  /*19a0*/  SYNCS.PHASECHK.TRANS64.TRYWAIT P0, [R2+URZ+0x1c0], R3 ;  /* 0x0001c003020075a7 */ /* 0x000ea400080011ff */
[----:B--2---:R-:W-:Y:S05]  /*19b0*/  @!P0 BRA `(.L_x_25) ;  /* 0x0000008400588947 */ /* 0x004fea0003800000 */
.L_x_162:
[----:B------:R-:W-:Y:S01]  /*19c0*/  VIADD R12, R12, 0x1 ;  /* 0x000000010c0c7836 */ /* 0x000fe20000000000 */
[----:B------:R2:W-:Y:S04]  /*19d0*/  SYNCS.ARRIVE.TRANS64.A1T0 RZ, [R2+URZ+0x1b0], RZ ;  /* 0x0001b0ff02ff79a7 */ /* 0x0005e800081000ff */
[----:B------:R-:W-:-:S04]  /*19e0*/  ISETP.NE.AND P0, PT, R12, 0x2, PT ;  /* 0x000000020c00780c */ /* 0x000fc80003f05270 */
[----:B------:R-:W-:Y:S02]  /*19f0*/  SEL R12, R12, RZ, P0 ;  /* 0x000000ff0c0c7207 */ /* 0x000fe40000000000 */
[----:B--2---:R-:W-:-:S04]  /*1a00*/  SEL R2, RZ, 0x1, P0 ;  /* 0x00000001ff027807 */ /* 0x004fc80000000000 */
[----:B------:R-:W-:-:S07]  /*1a10*/  LOP3.LUT R11, R11, R2, RZ, 0x3c, !PT ;  /* 0x000000020b0b7212 */ /* 0x000fce00078e3cff */
.L_x_24:
[----:B------:R-:W-:Y:S01]  /*1a20*/  UMOV UR6, 0x400 ;  /* 0x0000040000067882 */ /* 0x000fe20000000000 */
[----:B------:R-:W-:Y:S01]  /*1a30*/  SHF.L.U32 R2, R17, 0x1f, RZ ;  /* 0x0000001f11027819 */ /* 0x000fe200000006ff */
[----:B-1----:R-:W-:Y:S01]  /*1a40*/  ULEA UR6, UR37, UR6, 0x18 ;  /* 0x0000000625067291 */ /* 0x002fe2000f8ec0ff */
[----:B------:R-:W-:Y:S01]  /*1a50*/  R2UR UR35, R18 ;  /* 0x00000000122372ca */ /* 0x000fe200000e0000 */
[----:B------:R-:W-:Y:S01]  /*1a60*/  UISETP.GE.U32.AND UP0, UPT, UR4, 0x3f, UPT ;  /* 0x0000003f0400788c */ /* 0x000fe2000bf06070 */
[----:B------:R-:W-:Y:S01]  /*1a70*/  R2UR UR11, R19 ;  /* 0x00000000130b72ca */ /* 0x000fe200000e0000 */
[----:B------:R-:W-:Y:S01]  /*1a80*/  ULEA UR8, UR23, UR6, 0x3 ;  /* 0x0000000617087291 */ /* 0x000fe2000f8e18ff */
[----:B------:R-:W-:-:S08]  /*1a90*/  UMOV UR25, URZ ;  /* 0x000000ff00197c82 */ /* 0x000fd00008000000 */
[----:B------:R1:W2:Y:S01]  /*1aa0*/  SYNCS.PHASECHK.TRANS64.TRYWAIT P0, [UR8+0x80], R2 ;  /* 0x00008002ff0075a7 */ /* 0x0002a20008001108 */
[----:B------:R-:W-:-:S13]  /*1ab0*/  R2UR UR8, R15 ;  /* 0x000000000f0872ca */ /* 0x000fda00000e0000 */
[----:B------:R-:W-:Y:S01]  /*1ac0*/  ULEA UR11, UR8, UR11, 0x8 ;  /* 0x0000000b080b7291 */ /* 0x000fe2000f8e40ff */
[----:B-1----:R-:W-:-:S05]  /*1ad0*/  LEA.HI R2, R14, R14, RZ, 0x1 ;  /* 0x0000000e0e027211 */ /* 0x002fca00078f08ff */
[----:B------:R-:W-:-:S05]  /*1ae0*/  IMAD.SHL.U32 R2, R2, 0x40, RZ ;  /* 0x0000004002027824 */ /* 0x000fca00078e00ff */
[----:B------:R-:W-:-:S04]  /*1af0*/  LOP3.LUT R2, R2, 0xffffff80, RZ, 0xc0, !PT ;  /* 0xffffff8002027812 */ /* 0x000fc800078ec0ff */
[----:B------:R-:W-:-:S13]  /*1b00*/  R2UR UR9, R2 ;  /* 0x00000000020972ca */ /* 0x000fda00000e0000 */
[----:B------:R-:W-:Y:S01]  /*1b10*/  ULOP3.LUT UR35, UR9, 0x40, UR35, 0xf8, !UPT ;  /* 0x0000004009237892 */ /* 0x000fe2000f8ef823 */
[----:B------:R-:W-:Y:S11]  /*1b20*/  BRA.U !UP0, `(.L_x_26) ;  /* 0x0000000108c07547 */ /* 0x000ff6000b800000 */
[----:B------:R-:W-:Y:S01]  /*1b30*/  UMOV UR16, UR21 ;  /* 0x0000001500107c82 */ /* 0x000fe20008000000 */
[----:B------:R-:W-:Y:S01]  /*1b40*/  UMOV UR17, UR23 ;  /* 0x0000001700117c82 */ /* 0x000fe20008000000 */
[----:B------:R-:W-:-:S05]  /*1b50*/  UMOV UR34, URZ ;  /* 0x000000ff00227c82 */ /* 0x000fca0008000000 */
.L_x_32:
[----:B------:R-:W-:Y:S01]  /*1b60*/  ULEA UR33, UR17, UR6, 0x3 ;  /* 0x0000000611217291 */ /* 0x000fe2000f8e18ff */
[----:B------:R-:W-:Y:S01]  /*1b70*/  @P5 MOV R3, 0x6000 ;  /* 0x0000600000035802 */ /* 0x000fe20000000f00 */
[----:B-12-4-:R-:W-:Y:S10]  /*1b80*/  @P0 BRA `(.L_x_27) ;  /* 0x00000000000c0947 */ /* 0x016ff40003800000 */
[----:B------:R-:W-:-:S04]  /*1b90*/  SHF.L.U32 R4, R17, 0x1f, RZ ;  /* 0x0000001f11047819 */ /* 0x000fc800000006ff */
[----:B------:R-:W1:Y:S02]  /*1ba0*/  SYNCS.PHASECHK.TRANS64.TRYWAIT P0, [UR33+0x80], R4 ;  /* 0x00008004ff0075a7 */ /* 0x000e640008001121 */
[----:B-1----:R-:W-:Y:S05]  /*1bb0*/  @!P0 BRA `(.L_x_28) ;  /* 0x0000008000ec8947 */ /* 0x002fea0003800000 */
.L_x_27:
[----:B------:R2:W-:Y:S01]  /*1bc0*/  @P5 SYNCS.ARRIVE.TRANS64 RZ, [UR33], R3 ;  /* 0x00000003ffff59a7 */ /* 0x0005e20008000021 */
[----:B------:R-:W-:Y:S02]  /*1bd0*/  ULOP3.LUT UR8, UR22, 0x2, URZ, 0xfc, !UPT ;  /* 0x0000000216087892 */ /* 0x000fe4000f8efcff */
[----:B------:R-:W-:Y:S02]  /*1be0*/  UIADD3 UR16, UPT, UPT, UR16, 0x1, URZ ;  /* 0x0000000110107890 */ /* 0x000fe4000fffe0ff */
[----:B------:R-:W-:Y:S02]  /*1bf0*/  UISETP.NE.AND UP0, UPT, UR8, 0x2, UPT ;  /* 0x000000020800788c */ /* 0x000fe4000bf05270 */
[----:B------:R-:W-:-:S07]  /*1c00*/  UISETP.NE.AND UP2, UPT, UR16, 0x1, UPT ;  /* 0x000000011000788c */ /* 0x000fce000bf45270 */
[----:B------:R-:W-:Y:S05]  /*1c10*/  BRA.U UP0, `(.L_x_29) ;  /* 0x0000000100047547 */ /* 0x000fea000b800000 */
[----:B------:R-:W-:Y:S05]  /*1c20*/  BPT.TRAP 0x1 ;  /* 0x000000040000795c */ /* 0x000fea0000300000 */
.L_x_29:
[----:B------:R-:W-:Y:S04]  /*1c30*/  BSSY.RECONVERGENT B0, `(.L_x_30) ;  /* 0x0000003000007945 */ /* 0x000fe80003800200 */
[----:B------:R-:W-:Y:S05]  /*1c40*/  @!P4 BRA `(.L_x_31) ;  /* 0x000000000004c947 */ /* 0x000fea0003800000 */
[----:B------:R-:W-:Y:S05]  /*1c50*/  BPT.TRAP 0x1 ;  /* 0x000000040000795c */ /* 0x000fea0000300000 */
.L_x_31:
[----:B------:R-:W-:Y:S05]  /*1c60*/  BSYNC.RECONVERGENT B0 ;  /* 0x0000000000007941 */ /* 0x000fea0003800200 */
.L_x_30:
[----:B------:R-:W-:Y:S02]  /*1c70*/  UIADD3 UR23, UPT, UPT, UR17, 0x1, URZ ;  /* 0x0000000111177890 */ /* 0x000fe4000fffe0ff */
[----:B------:R-:W-:Y:S02]  /*1c80*/  ULEA UR32, UR17, UR6, 0xc ;  /* 0x0000000611207291 */ /* 0x000fe4000f8e60ff */
[----:B------:R-:W-:Y:S02]  /*1c90*/  UISETP.NE.AND UP0, UPT, UR23, 0x10, UPT ;  /* 0x000000101700788c */ /* 0x000fe4000bf05270 */
[----:B------:R-:W-:Y:S02]  /*1ca0*/  UIADD3 UR28, UP1, UPT, UR14, 0x80, URZ ;  /* 0x000000800e1c7890 */ /* 0x000fe4000ff3e0ff */
[----:B------:R-:W-:Y:S02]  /*1cb0*/  USEL UR9, URZ, 0x1, UP0 ;  /* 0x00000001ff097887 */ /* 0x000fe40008000000 */
[----:B------:R-:W-:-:S02]  /*1cc0*/  USEL UR23, UR23, URZ, UP0 ;  /* 0x000000ff17177287 */ /* 0x000fc40008000000 */
[----:B------:R-:W-:Y:S02]  /*1cd0*/  UIADD3 UR26, UP0, UPT, UR14, 0x180, URZ ;  /* 0x000001800e1a7890 */ /* 0x000fe4000ff1e0ff */
[----:B------:R-:W-:Y:S01]  /*1ce0*/  ULEA UR8, UR23, UR6, 0x3 ;  /* 0x0000000617087291 */ /* 0x000fe2000f8e18ff */
[----:B------:R-:W-:Y:S01]  /*1cf0*/  LOP3.LUT R17, R17, UR9, RZ, 0x3c, !PT ;  /* 0x0000000911117c12 */ /* 0x000fe2000f8e3cff */
[----:B------:R-:W-:Y:S02]  /*1d00*/  ULOP3.LUT UR33, UR33, 0xfefffff8, URZ, 0xc0, !UPT ;  /* 0xfefffff821217892 */ /* 0x000fe4000f8ec0ff */
[----:B------:R-:W-:Y:S01]  /*1d10*/  UIADD3.X UR29, UPT, UPT, URZ, UR15, URZ, UP1, !UPT ;  /* 0x0000000fff1d7290 */ /* 0x000fe20008ffe4ff */
[----:B-1----:R-:W-:Y:S01]  /*1d20*/  SHF.L.U32 R2, R17, 0x1f, RZ ;  /* 0x0000001f11027819 */ /* 0x002fe200000006ff */
[----:B------:R-:W-:Y:S02]  /*1d30*/  UIADD3 UR32, UPT, UPT, UR32, 0x8600, URZ ;  /* 0x0000860020207890 */ /* 0x000fe4000fffe0ff */
[----:B------:R-:W-:Y:S01]  /*1d40*/  UIADD3.X UR27, UPT, UPT, URZ, UR15, URZ, UP0, !UPT ;  /* 0x0000000fff1b7290 */ /* 0x000fe200087fe4ff */
[----:B------:R1:W4:Y:S01]  /*1d50*/  SYNCS.PHASECHK.TRANS64.TRYWAIT P0, [UR8+0x80], R2 ;  /* 0x00008002ff0075a7 */ /* 0x0003220008001108 */
[----:B------:R-:W-:Y:S01]  /*1d60*/  ULEA UR8, UR17, UR6, 0xd ;  /* 0x0000000611087291 */ /* 0x000fe2000f8e68ff */
[----:B------:R-:W-:Y:S01]  /*1d70*/  UMOV UR18, 0x0 ;  /* 0x0000000000127882 */ /* 0x000fe20000000000 */
[----:B------:R-:W-:-:S02]  /*1d80*/  UMOV UR19, 0x10000000 ;  /* 0x1000000000137882 */ /* 0x000fc40000000000 */
[----:B------:R-:W-:Y:S01]  /*1d90*/  UIADD3 UR8, UPT, UPT, UR8, 0x18600, URZ ;  /* 0x0001860008087890 */ /* 0x000fe2000fffe0ff */
[----:B------:R2:W-:Y:S01]  /*1da0*/  UTMALDG.3D.2CTA [UR32], [UR28], desc[UR18] ;  /* 0x000012201c0075b4 */ /* 0x0005e20008211000 */
[----:B------:R-:W-:Y:S01]  /*1db0*/  UMOV UR10, UR34 ;  /* 0x00000022000a7c82 */ /* 0x000fe20008000000 */
[----:B------:R-:W-:Y:S01]  /*1dc0*/  UMOV UR12, UR36 ;  /* 0x00000024000c7c82 */ /* 0x000fe20008000000 */
[----:B------:R-:W-:Y:S01]  /*1dd0*/  UMOV UR9, UR33 ;  /* 0x0000002100097c82 */ /* 0x000fe20008000000 */
[----:B------:R-:W-:Y:S01]  /*1de0*/  UMOV UR25, UR13 ;  /* 0x0000000d00197c82 */ /* 0x000fe20008000000 */
[----:B------:R-:W-:-:S03]  /*1df0*/  UMOV UR17, UR23 ;  /* 0x0000001700117c82 */ /* 0x000fc60008000000 */
[----:B------:R1:W-:Y:S01]  /*1e00*/  UTMALDG.3D.2CTA [UR8], [UR26], desc[UR18] ;  /* 0x000012081a0075b4 */ /* 0x0003e20008211000 */
[----:B--2---:R-:W-:Y:S01]  /*1e10*/  UIADD3 UR34, UPT, UPT, UR34, 0x20, URZ ;  /* 0x0000002022227890 */ /* 0x004fe2000fffe0ff */
[----:B------:R-:W-:Y:S11]  /*1e20*/  BRA.U UP2, `(.L_x_32) ;  /* 0xfffffffd024c7547 */ /* 0x000ff6000b83ffff */
.L_x_26:
[----:B-1----:R-:W-:Y:S01]  /*1e30*/  ULEA UR8, UR23, UR6, 0x3 ;  /* 0x0000000617087291 */ /* 0x002fe2000f8e18ff */
[----:B------:R-:W-:Y:S01]  /*1e40*/  SHF.L.U32 R2, R17, 0x1f, RZ ;  /* 0x0000001f11027819 */ /* 0x000fe200000006ff */
[----:B------:R-:W-:Y:S01]  /*1e50*/  @!P1 SYNCS.ARRIVE.TRANS64.A1T0 RZ, [UR6+0x148], RZ ;  /* 0x000148ffffff99a7 */ /* 0x000fe20008100006 */
[----:B------:R-:W-:-:S06]  /*1e60*/  UISETP.GT.AND UP0, UPT, UR7, UR5, UPT ;  /* 0x000000050700728c */ /* 0x000fcc000bf04270 */
[----:B--2-4-:R1:W2:Y:S03]  /*1e70*/  SYNCS.PHASECHK.TRANS64.TRYWAIT P0, [UR8+0x80], R2 ;  /* 0x00008002ff0075a7 */ /* 0x0142a60008001108 */
[----:B------:R-:W-:Y:S05]  /*1e80*/  BRA.U !UP0, `(.L_x_33) ;  /* 0x0000000108c07547 */ /* 0x000fea000b800000 */
[----:B------:R-:W-:Y:S01]  /*1e90*/  UIADD3 UR26, UPT, UPT, UR24, UR25, URZ ;  /* 0x00000019181a7290 */ /* 0x000fe2000fffe0ff */
[----:B------:R-:W-:-:S11]  /*1ea0*/  UMOV UR27, UR23 ;  /* 0x00000017001b7c82 */ /* 0x000fd60008000000 */
.L_x_39:
[----:B------:R-:W-:Y:S01]  /*1eb0*/  ULEA UR17, UR27, UR6, 0x3 ;  /* 0x000000061b117291 */ /* 0x000fe2000f8e18ff */
[----:B--2---:R-:W-:Y:S01]  /*1ec0*/  @P5 MOV R3, 0x6000 ;  /* 0x0000600000035802 */ /* 0x004fe20000000f00 */
[----:B-12---:R-:W-:Y:S10]  /*1ed0*/  @P0 BRA `(.L_x_34) ;  /* 0x00000000000c0947 */ /* 0x006ff40003800000 */
[----:B------:R-:W-:-:S04]  /*1ee0*/  SHF.L.U32 R4, R17, 0x1f, RZ ;  /* 0x0000001f11047819 */ /* 0x000fc800000006ff */
[----:B------:R-:W2:Y:S02]  /*1ef0*/  SYNCS.PHASECHK.TRANS64.TRYWAIT P0, [UR17+0x80], R4 ;  /* 0x00008004ff0075a7 */ /* 0x000ea40008001111 */
[----:B--2---:R-:W-:Y:S05]  /*1f00*/  @!P0 BRA `(.L_x_35) ;  /* 0x0000008000308947 */ /* 0x004fea0003800000 */
.L_x_34:
[----:B------:R2:W-:Y:S01]  /*1f10*/  @P5 SYNCS.ARRIVE.TRANS64 RZ, [UR17], R3 ;  /* 0x00000003ffff59a7 */ /* 0x0005e20008000011 */
[----:B------:R-:W-:-:S04]  /*1f20*/  ULOP3.LUT UR8, UR22, 0x2, URZ, 0xfc, !UPT ;  /* 0x0000000216087892 */ /* 0x000fc8000f8efcff */
[----:B------:R-:W-:-:S09]  /*1f30*/  UISETP.NE.AND UP0, UPT, UR8, 0x2, UPT ;  /* 0x000000020800788c */ /* 0x000fd2000bf05270 */
[----:B------:R-:W-:Y:S05]  /*1f40*/  BRA.U UP0, `(.L_x_36) ;  /* 0x0000000100047547 */ /* 0x000fea000b800000 */
[----:B------:R-:W-:Y:S05]  /*1f50*/  BPT.TRAP 0x1 ;  /* 0x000000040000795c */ /* 0x000fea0000300000 */
.L_x_36:
[----:B------:R-:W-:Y:S04]  /*1f60*/  BSSY.RECONVERGENT B0, `(.L_x_37) ;  /* 0x0000003000007945 */ /* 0x000fe80003800200 */
[----:B------:R-:W-:Y:S05]  /*1f70*/  @!P4 BRA `(.L_x_38) ;  /* 0x000000000004c947 */ /* 0x000fea0003800000 */
[----:B------:R-:W-:Y:S05]  /*1f80*/  BPT.TRAP 0x1 ;  /* 0x000000040000795c */ /* 0x000fea0000300000 */
.L_x_38:
[----:B------:R-:W-:Y:S05]  /*1f90*/  BSYNC.RECONVERGENT B0 ;  /* 0x0000000000007941 */ /* 0x000fea0003800200 */
.L_x_37:
        /* <DEDUP_REMOVED lines=9> */
[----:B------:R-:W-:Y:S02]  /*2030*/  USHF.L.U32 UR18, UR25, 0x5, URZ ;  /* 0x0000000519127899 */ /* 0x000fe400080006ff */
[----:B------:R-:W-:Y:S01]  /*2040*/  ULOP3.LUT UR17, UR17, 0xfefffff8, URZ, 0xc0, !UPT ;  /* 0xfefffff811117892 */ /* 0x000fe2000f8ec0ff */
[----:B-1----:R-:W-:Y:S01]  /*2050*/  SHF.L.U32 R2, R17, 0x1f, RZ ;  /* 0x0000001f11027819 */ /* 0x002fe200000006ff */
[----:B------:R-:W-:Y:S02]  /*2060*/  UIADD3 UR16, UPT, UPT, UR16, 0x8600, URZ ;  /* 0x0000860010107890 */ /* 0x000fe4000fffe0ff */
[----:B------:R-:W-:Y:S01]  /*2070*/  UIADD3.X UR33, UPT, UPT, URZ, UR15, URZ, UP1, !UPT ;  /* 0x0000000fff217290 */ /* 0x000fe20008ffe4ff */
[----:B------:R4:W1:Y:S01]  /*2080*/  SYNCS.PHASECHK.TRANS64.TRYWAIT P0, [UR8+0x80], R2 ;  /* 0x00008002ff0075a7 */ /* 0x0008620008001108 */
[----:B------:R-:W-:-:S02]  /*2090*/  ULEA UR8, UR27, UR6, 0xd ;  /* 0x000000061b087291 */ /* 0x000fc4000f8e68ff */
[----:B------:R-:W-:Y:S02]  /*20a0*/  UIADD3.X UR31, UPT, UPT, URZ, UR15, URZ, UP0, !UPT ;  /* 0x0000000fff1f7290 */ /* 0x000fe400087fe4ff */
[----:B------:R-:W-:Y:S01]  /*20b0*/  UIADD3 UR8, UPT, UPT, UR8, 0x18600, URZ ;  /* 0x0001860008087890 */ /* 0x000fe2000fffe0ff */
[----:B------:R-:W-:Y:S01]  /*20c0*/  UMOV UR28, 0x0 ;  /* 0x00000000001c7882 */ /* 0x000fe20000000000 */
[----:B------:R-:W-:Y:S01]  /*20d0*/  UMOV UR29, 0x10000000 ;  /* 0x10000000001d7882 */ /* 0x000fe20000000000 */
[----:B------:R-:W-:Y:S01]  /*20e0*/  UMOV UR19, UR35 ;  /* 0x0000002300137c82 */ /* 0x000fe20008000000 */
[----:B------:R-:W-:Y:S01]  /*20f0*/  UMOV UR20, UR36 ;  /* 0x0000002400147c82 */ /* 0x000fe20008000000 */
[----:B------:R-:W-:Y:S01]  /*2100*/  UMOV UR12, UR36 ;  /* 0x00000024000c7c82 */ /* 0x000fe20008000000 */
[----:B------:R-:W-:Y:S01]  /*2110*/  UMOV UR9, UR17 ;  /* 0x0000001100097c82 */ /* 0x000fe20008000000 */
[----:B------:R-:W-:Y:S01]  /*2120*/  UMOV UR10, UR18 ;  /* 0x00000012000a7c82 */ /* 0x000fe20008000000 */
[----:B------:R4:W-:Y:S01]  /*2130*/  UTMALDG.3D.2CTA [UR16], [UR32], desc[UR28] ;  /* 0x00001c10200075b4 */ /* 0x0009e20008211000 */
[----:B------:R-:W-:Y:S01]  /*2140*/  UIADD3 UR25, UPT, UPT, UR25, 0x1, URZ ;  /* 0x0000000119197890 */ /* 0x000fe2000fffe0ff */
[----:B------:R-:W-:-:S03]  /*2150*/  UMOV UR27, UR23 ;  /* 0x00000017001b7c82 */ /* 0x000fc60008000000 */
[----:B------:R-:W-:Y:S01]  /*2160*/  UISETP.NE.AND UP0, UPT, UR25, UR26, UPT ;  /* 0x0000001a1900728c */ /* 0x000fe2000bf05270 */
[----:B------:R4:W-:Y:S08]  /*2170*/  UTMALDG.3D.2CTA [UR8], [UR30], desc[UR28] ;  /* 0x00001c081e0075b4 */ /* 0x0009f00008211000 */
[----:B----4-:R-:W-:Y:S05]  /*2180*/  BRA.U UP0, `(.L_x_39) ;  /* 0xfffffffd00487547 */ /* 0x010fea000b83ffff */
.L_x_33:
[C---:B-1----:R-:W-:Y:S01]  /*2190*/  LEA R2, R16.reuse, UR6, 0x3 ;  /* 0x0000000610027c11 */ /* 0x042fe2000f8e18ff */
[----:B------:R-:W-:Y:S01]  /*21a0*/  NOP ;  /* 0x0000000000007918 */ /* 0x000fe20000000000 */
[----:B--2---:R-:W-:Y:S02]  /*21b0*/  SHF.L.U32 R3, R13, 0x1f, RZ ;  /* 0x0000001f0d037819 */ /* 0x004fe400000006ff */
[----:B------:R-:W-:Y:S02]  /*21c0*/  LEA R4, R16, UR6, 0x4 ;  /* 0x0000000610047c11 */ /* 0x000fe4000f8e20ff */
[----:B------:R-:W1:Y:S02]  /*21d0*/  SYNCS.PHASECHK.TRANS64.TRYWAIT P0, [R2+URZ+0x150], R3 ;  /* 0x00015003020075a7 */ /* 0x000e6400080011ff */
[----:B-1----:R-:W-:Y:S05]  /*21e0*/  @!P0 BRA `(.L_x_40) ;  /* 0x0000007c00908947 */ /* 0x002fea0003800000 */
.L_x_165:
[----:B------:R-:W2:Y:S01]  /*21f0*/  LDS.128 R4, [R4+0x1e0] ;  /* 0x0001e00004047984 */ /* 0x000ea20000000c00 */
[----:B------:R-:W-:Y:S01]  /*2200*/  ISETP.GE.AND P0, PT, R40, 0x1, PT ;  /* 0x000000012800780c */ /* 0x000fe20003f06270 */
[----:B-1----:R-:W-:Y:S01]  /*2210*/  VIADD R2, R2, 0x160 ;  /* 0x0000016002027836 */ /* 0x002fe20000000000 */
[----:B------:R-:W-:Y:S01]  /*2220*/  @!PT LDS RZ, [RZ] ;  /* 0x00000000fffff984 */ /* 0x000fe20000000800 */
[----:B------:R-:W-:Y:S01]  /*2230*/  @!PT LDS RZ, [RZ] ;  /* 0x00000000fffff984 */ /* 0x000fe20000000800 */
[----:B------:R-:W-:Y:S01]  /*2240*/  @!PT LDS RZ, [RZ] ;  /* 0x00000000fffff984 */ /* 0x000fe20000000800 */
[----:B------:R-:W-:Y:S01]  /*2250*/  @!PT LDS RZ, [RZ] ;  /* 0x00000000fffff984 */ /* 0x000fe20000000800 */
[----:B------:R1:W-:Y:S06]  /*2260*/  MEMBAR.ALL.CTA ;  /* 0x0000000000007992 */ /* 0x0003ec0000008000 */
[----:B-1----:R-:W1:Y:S01]  /*2270*/  FENCE.VIEW.ASYNC.S ;  /* 0x00000000000073c6 */ /* 0x002e620000000000 */
[----:B------:R-:W-:-:S04]  /*2280*/  PRMT R2, RZ, 0x654, R2 ;  /* 0x00000654ff027816 */ /* 0x000fc80000000002 */
[----:B-1----:R1:W-:Y:S01]  /*2290*/  SYNCS.ARRIVE.TRANS64.RED.A1T0 RZ, [R2+URZ], RZ ;  /* 0x000000ff02ff79a7 */ /* 0x0023e200081004ff */
[----:B--2---:R-:W-:-:S13]  /*22a0*/  LOP3.LUT P2, RZ, R6, 0x1, RZ, 0xc0, !PT ;  /* 0x0000000106ff7812 */ /* 0x004fda000784c0ff */
[----:B------:R-:W-:Y:S01]  /*22b0*/  @P2 SHF.R.U32.HI R3, RZ, 0x10, R5 ;  /* 0x00000010ff032819 */ /* 0x000fe20000011605 */
[----:B------:R-:W-:Y:S01]  /*22c0*/  VOTEU.ANY UP0, P2 ;  /* 0x0000000000ff7886 */ /* 0x000fe20001000100 */
[----:B------:R-:W-:Y:S02]  /*22d0*/  @P2 MOV R10, R4 ;  /* 0x00000004000a2202 */ /* 0x000fe40000000f00 */
[----:B------:R-:W-:Y:S02]  /*22e0*/  @P2 R2UR.BROADCAST UR8, R3 ;  /* 0x00000000030822ca */ /* 0x000fe400008e0000 */
[----:B------:R-:W-:-:S11]  /*22f0*/  @P2 LOP3.LUT R9, R5, 0xffff, RZ, 0xc0, !PT ;  /* 0x0000ffff05092812 */ /* 0x000fd600078ec0ff */
[----:B------:R-:W-:Y:S01]  /*2300*/  @UP0 UMOV UR36, UR8 ;  /* 0x0000000800240c82 */ /* 0x000fe20008000000 */
[----:B-1----:R-:W-:Y:S05]  /*2310*/  @!P0 BRA `(.L_x_41) ;  /* 0x0000000000b88947 */ /* 0x002fea0003800000 */
[----:B------:R-:W3:Y:S01]  /*2320*/  LDC.64 R4, c[0x0][0xb18] ;  /* 0x0002c600ff047b82 */ /* 0x000ee20000000a00 */
[----:B------:R-:W-:-:S07]  /*2330*/  ISETP.NE.AND P3, PT, R40, 0x1, PT ;  /* 0x000000012800780c */ /* 0x000fce0003f65270 */
[----:B------:R-:W1:Y:S08]  /*2340*/  LDC.64 R6, c[0x0][0xb10] ;  /* 0x0002c400ff067b82 */ /* 0x000e700000000a00 */
[----:B------:R-:W2:Y:S08]  /*2350*/  LDC R14, c[0x0][0xb20] ;  /* 0x0002c800ff0e7b82 */ /* 0x000eb00000000800 */
[----:B------:R-:W4:Y:S01]  /*2360*/  LDC R15, c[0x0][0xb0c] ;  /* 0x0002c300ff0f7b82 */ /* 0x000f220000000800 */
[----:B---3--:R-:W-:Y:S01]  /*2370*/  IMAD.HI.U32 R21, R0, R5, RZ ;  /* 0x0000000500157227 */ /* 0x008fe200078e00ff */
[----:B------:R-:W-:-:S03]  /*2380*/  ISETP.NE.AND P0, PT, R4, 0x1, PT ;  /* 0x000000010400780c */ /* 0x000fc60003f05270 */
[----:B------:R-:W-:-:S03]  /*2390*/  IMAD.HI.U32 R5, R9, R5, RZ ;  /* 0x0000000509057227 */ /* 0x000fc600078e00ff */
[----:B------:R-:W3:Y:S01]  /*23a0*/  LDC.64 R2, c[0x0][0xb28] ;  /* 0x0002ca00ff027b82 */ /* 0x000ee20000000a00 */
[----:B-1----:R-:W-:-:S04]  /*23b0*/  IMAD.HI.U32 R22, R8, R6, RZ ;  /* 0x0000000608167227 */ /* 0x002fc800078e00ff */
[----:B------:R-:W-:Y:S01]  /*23c0*/  IMAD.HI.U32 R23, R10, R6, RZ ;  /* 0x000000060a177227 */ /* 0x000fe200078e00ff */
[----:B------:R-:W-:Y:S02]  /*23d0*/  SHF.R.U32.HI R22, RZ, R7, R22 ;  /* 0x00000007ff167219 */ /* 0x000fe40000011616 */
[-C--:B--2---:R-:W-:Y:S02]  /*23e0*/  SHF.R.U32.HI R21, RZ, R14.reuse, R21 ;  /* 0x0000000eff157219 */ /* 0x084fe40000011615 */
[----:B------:R-:W-:Y:S02]  /*23f0*/  SHF.R.U32.HI R5, RZ, R14, R5 ;  /* 0x0000000eff057219 */ /* 0x000fe40000011605 */
[----:B------:R-:W-:Y:S02]  /*2400*/  SEL R21, R0, R21, !P0 ;  /* 0x0000001500157207 */ /* 0x000fe40004000000 */
[----:B------:R-:W-:Y:S02]  /*2410*/  SHF.R.U32.HI R23, RZ, R7, R23 ;  /* 0x00000007ff177219 */ /* 0x000fe40000011617 */
[----:B----4-:R-:W-:-:S02]  /*2420*/  ISETP.NE.AND P1, PT, R15, 0x1, PT ;  /* 0x000000010f00780c */ /* 0x010fc40003f25270 */
[----:B------:R-:W-:Y:S02]  /*2430*/  SEL R5, R9, R5, !P0 ;  /* 0x0000000509057207 */ /* 0x000fe40004000000 */
[----:B------:R-:W-:Y:S02]  /*2440*/  SEL R22, R8, R22, !P1 ;  /* 0x0000001608167207 */ /* 0x000fe40004800000 */
[----:B------:R-:W-:Y:S01]  /*2450*/  SEL R23, R10, R23, !P1 ;  /* 0x000000170a177207 */ /* 0x000fe20004800000 */
[----:B---3--:R-:W-:-:S04]  /*2460*/  IMAD.HI.U32 R20, R21, R2, RZ ;  /* 0x0000000215147227 */ /* 0x008fc800078e00ff */
        /* <DEDUP_REMOVED lines=10> */
[----:B------:R-:W-:-:S04]  /*2510*/  @!P0 IMAD.HI.U32 R7, R23, R2, RZ ;  /* 0x0000000217078227 */ /* 0x000fc800078e00ff */
[----:B------:R-:W-:Y:S01]  /*2520*/  IMAD.MOV R2, RZ, RZ, -R6 ;  /* 0x000000ffff027224 */ /* 0x000fe200078e0a06 */
[----:B------:R-:W-:Y:S02]  /*2530*/  @!P0 SHF.R.U32.HI R3, RZ, R3, R7 ;  /* 0x00000003ff038219 */ /* 0x000fe40000011607 */
[----:B------:R-:W-:Y:S01]  /*2540*/  IADD3 R7, PT, PT, -R5, RZ, RZ ;  /* 0x000000ff05077210 */ /* 0x000fe20007ffe1ff */
[----:B------:R-:W-:Y:S01]  /*2550*/  IMAD R2, R40, R2, R5 ;  /* 0x0000000228027224 */ /* 0x000fe200078e0205 */
        /* <DEDUP_REMOVED lines=10> */
.L_x_41:
[----:B------:R-:W1:Y:S02]  /*2600*/  LDCU UR8, c[0x0][0xb30] ;  /* 0x00016600ff0877ac */ /* 0x000e640008000800 */
[----:B-1----:R-:W-:-:S09]  /*2610*/  UISETP.NE.AND UP0, UPT, UR8, 0x1, UPT ;  /* 0x000000010800788c */ /* 0x002fd2000bf05270 */
[----:B------:R-:W-:Y:S05]  /*2620*/  BRA.U UP0, `(.L_x_42) ;  /* 0x0000000100407547 */ /* 0x000fea000b800000 */
[----:B------:R-:W1:Y:S08]  /*2630*/  LDC.64 R4, c[0x0][0xb10] ;  /* 0x0002c400ff047b82 */ /* 0x000e700000000a00 */
[----:B------:R-:W2:Y:S08]  /*2640*/  LDC.64 R2, c[0x0][0xb18] ;  /* 0x0002c600ff027b82 */ /* 0x000eb00000000a00 */
[----:B------:R-:W4:Y:S08]  /*2650*/  LDC R6, c[0x0][0xb20] ;  /* 0x0002c800ff067b82 */ /* 0x000f300000000800 */
[----:B------:R-:W3:Y:S01]  /*2660*/  LDC R7, c[0x0][0xb0c] ;  /* 0x0002c300ff077b82 */ /* 0x000ee20000000800 */
[----:B-1----:R-:W-:-:S05]  /*2670*/  IMAD.HI.U32 R4, R10, R4, RZ ;  /* 0x000000040a047227 */ /* 0x002fca00078e00ff */
[----:B------:R-:W-:Y:S01]  /*2680*/  SHF.R.U32.HI R4, RZ, R5, R4 ;  /* 0x00000005ff047219 */ /* 0x000fe20000011604 */
[----:B--2---:R-:W-:Y:S01]  /*2690*/  IMAD.HI.U32 R3, R9, R3, RZ ;  /* 0x0000000309037227 */ /* 0x004fe200078e00ff */
[----:B------:R-:W-:-:S04]  /*26a0*/  ISETP.NE.AND P0, PT, R2, 0x1, PT ;  /* 0x000000010200780c */ /* 0x000fc80003f05270 */
[----:B----4-:R-:W-:-:S04]  /*26b0*/  SHF.R.U32.HI R3, RZ, R6, R3 ;  /* 0x00000006ff037219 */ /* 0x010fc80000011603 */
[----:B------:R-:W-:Y:S02]  /*26c0*/  SEL R3, R9, R3, !P0 ;  /* 0x0000000309037207 */ /* 0x000fe40004000000 */
[----:B---3--:R-:W-:-:S04]  /*26d0*/  ISETP.NE.AND P1, PT, R7, 0x1, PT ;  /* 0x000000010700780c */ /* 0x008fc80003f25270 */
[----:B------:R-:W-:-:S05]  /*26e0*/  SEL R4, R10, R4, !P1 ;  /* 0x000000040a047207 */ /* 0x000fca0004800000 */
[----:B------:R-:W-:Y:S02]  /*26f0*/  IMAD.IADD R5, R3, 0x1, -R4 ;  /* 0x0000000103057824 */ /* 0x000fe400078e0a04 */
[----:B------:R-:W-:Y:S02]  /*2700*/  IMAD.IADD R3, R4, 0x1, -R3 ;  /* 0x0000000104037824 */ /* 0x000fe400078e0a03 */
[----:B------:R-:W-:Y:S02]  /*2710*/  IMAD R10, R5, R7, R10 ;  /* 0x00000007050a7224 */ /* 0x000fe400078e020a */
[----:B------:R-:W-:-:S07]  /*2720*/  IMAD R9, R3, R2, R9 ;  /* 0x0000000203097224 */ /* 0x000fce00078e0209 */
.L_x_42:
[----:B------:R-:W-:Y:S01]  /*2730*/  VIADD R16, R16, 0x1 ;  /* 0x0000000110107836 */ /* 0x000fe20000000000 */
[----:B------:R-:W-:Y:S01]  /*2740*/  PLOP3.LUT P1, PT, PT, PT, PT, 0x80, 0x8 ;  /* 0x000000000008781c */ /* 0x000fe20003f2f070 */
[----:B------:R-:W-:Y:S02]  /*2750*/  IMAD.IADD R14, R10, 0x1, R91 ;  /* 0x000000010a0e7824 */ /* 0x000fe400078e025b */
[----:B------:R-:W-:Y:S01]  /*2760*/  IMAD.IADD R15, R9, 0x1, R90 ;  /* 0x00000001090f7824 */ /* 0x000fe200078e025a */
[----:B------:R-:W-:-:S04]  /*2770*/  ISETP.NE.AND P0, PT, R16, 0x2, PT ;  /* 0x000000021000780c */ /* 0x000fc80003f05270 */
[----:B------:R-:W-:Y:S02]  /*2780*/  SEL R2, RZ, 0x1, P0 ;  /* 0x00000001ff027807 */ /* 0x000fe40000000000 */
[----:B------:R-:W-:Y:S02]  /*2790*/  SEL R16, R16, RZ, P0 ;  /* 0x000000ff10107207 */ /* 0x000fe40000000000 */
[----:B------:R-:W-:Y:S01]  /*27a0*/  LOP3.LUT R13, R13, R2, RZ, 0x3c, !PT ;  /* 0x000000020d0d7212 */ /* 0x000fe200078e3cff */
[----:B------:R-:W-:Y:S06]  /*27b0*/  @P2 BRA `(.L_x_43) ;  /* 0xfffffff000582947 */ /* 0x000fec000383ffff */
[----:B------:R-:W-:Y:S01]  /*27c0*/  UIADD3 UR6, UPT, UPT, UR6, 0x80, URZ ;  /* 0x0000008006067890 */ /* 0x000fe2000fffe0ff */
[----:B------:R-:W-:-:S03]  /*27d0*/  SHF.L.U32 R2, R17, 0x1f, RZ ;  /* 0x0000001f11027819 */ /* 0x000fc600000006ff */
[----:B------:R-:W-:-:S09]  /*27e0*/  ULEA UR4, UR23, UR6, 0x3 ;  /* 0x0000000617047291 */ /* 0x000fd2000f8e18ff */
[----:B------:R-:W1:Y:S02]  /*27f0*/  SYNCS.PHASECHK.TRANS64.TRYWAIT P0, [UR4], R2 ;  /* 0x00000002ff0075a7 */ /* 0x000e640008001104 */
[----:B-1----:R-:W-:Y:S05]  /*2800*/  @!P0 BRA `(.L_x_44) ;  /* 0x00000078001c8947 */ /* 0x002fea0003800000 */
.L_x_167:
[----:B------:R-:W-:-:S04]  /*2810*/  UIADD3 UR5, UPT, UPT, UR23, 0x1, URZ ;  /* 0x0000000117057890 */ /* 0x000fc8000fffe0ff */
[----:B------:R-:W-:-:S04]  /*2820*/  UISETP.NE.AND UP0, UPT, UR5, 0x10, UPT ;  /* 0x000000100500788c */ /* 0x000fc8000bf05270 */
[----:B------:R-:W-:Y:S02]  /*2830*/  USEL UR7, URZ, 0x1, UP0 ;  /* 0x00000001ff077887 */ /* 0x000fe40008000000 */
[----:B------:R-:W-:-:S04]  /*2840*/  USEL UR5, UR5, URZ, UP0 ;  /* 0x000000ff05057287 */ /* 0x000fc80008000000 */
[----:B------:R-:W-:Y:S01]  /*2850*/  ULEA UR4, UR5, UR6, 0x3 ;  /* 0x0000000605047291 */ /* 0x000fe2000f8e18ff */
[----:B-1----:R-:W-:-:S04]  /*2860*/  LOP3.LUT R2, R17, UR7, RZ, 0x3c, !PT ;  /* 0x0000000711027c12 */ /* 0x002fc8000f8e3cff */
[----:B------:R-:W-:-:S04]  /*2870*/  SHF.L.U32 R3, R2, 0x1f, RZ ;  /* 0x0000001f02037819 */ /* 0x000fc800000006ff */
[----:B------:R-:W1:Y:S02]  /*2880*/  SYNCS.PHASECHK.TRANS64.TRYWAIT P0, [UR4], R3 ;  /* 0x00000003ff0075a7 */ /* 0x000e640008001104 */
[----:B-1----:R-:W-:Y:S05]  /*2890*/  @!P0 BRA `(.L_x_45) ;  /* 0x0000007800108947 */ /* 0x002fea0003800000 */
.L_x_169:
[----:B------:R-:W-:-:S04]  /*28a0*/  UIADD3 UR5, UPT, UPT, UR5, 0x1, URZ ;  /* 0x0000000105057890 */ /* 0x000fc8000fffe0ff */
[----:B------:R-:W-:-:S04]  /*28b0*/  UISETP.NE.AND UP0, UPT, UR5, 0x10, UPT ;  /* 0x000000100500788c */ /* 0x000fc8000bf05270 */
[----:B------:R-:W-:Y:S02]  /*28c0*/  USEL UR7, URZ, 0x1, UP0 ;  /* 0x00000001ff077887 */ /* 0x000fe40008000000 */
[----:B------:R-:W-:-:S04]  /*28d0*/  USEL UR5, UR5, URZ, UP0 ;  /* 0x000000ff05057287 */ /* 0x000fc80008000000 */
[----:B------:R-:W-:Y:S01]  /*28e0*/  ULEA UR4, UR5, UR6, 0x3 ;  /* 0x0000000605047291 */ /* 0x000fe2000f8e18ff */
[----:B------:R-:W-:-:S04]  /*28f0*/  LOP3.LUT R2, R2, UR7, RZ, 0x3c, !PT ;  /* 0x0000000702027c12 */ /* 0x000fc8000f8e3cff */
[----:B-1----:R-:W-:-:S04]  /*2900*/  SHF.L.U32 R3, R2, 0x1f, RZ ;  /* 0x0000001f02037819 */ /* 0x002fc800000006ff */
[----:B------:R-:W1:Y:S02]  /*2910*/  SYNCS.PHASECHK.TRANS64.TRYWAIT P0, [UR4], R3 ;  /* 0x00000003ff0075a7 */ /* 0x000e640008001104 */
[----:B-1----:R-:W-:Y:S05]  /*2920*/  @!P0 BRA `(.L_x_46) ;  /* 0x0000007800048947 */ /* 0x002fea0003800000 */
.L_x_171:
        /* <DEDUP_REMOVED lines=9> */
.L_x_173:
        /* <DEDUP_REMOVED lines=9> */
.L_x_175:
        /* <DEDUP_REMOVED lines=9> */
.L_x_177:
        /* <DEDUP_REMOVED lines=9> */
.L_x_179:
        /* <DEDUP_REMOVED lines=9> */
.L_x_181:
        /* <DEDUP_REMOVED lines=9> */
.L_x_183:
        /* <DEDUP_REMOVED lines=9> */
.L_x_185:
        /* <DEDUP_REMOVED lines=9> */
.L_x_187:
        /* <DEDUP_REMOVED lines=9> */
.L_x_189:
        /* <DEDUP_REMOVED lines=9> */
.L_x_191:
        /* <DEDUP_REMOVED lines=9> */
.L_x_193:
        /* <DEDUP_REMOVED lines=9> */
.L_x_195:
[----:B------:R-:W-:-:S04]  /*2ff0*/  UIADD3 UR5, UPT, UPT, UR5, 0x1, URZ ;  /* 0x0000000105057890 */ /* 0x000fc8000fffe0ff */
[----:B------:R-:W-:-:S04]  /*3000*/  UISETP.NE.AND UP0, UPT, UR5, 0x10, UPT ;  /* 0x000000100500788c */ /* 0x000fc8000bf05270 */
[----:B------:R-:W-:Y:S02]  /*3010*/  USEL UR4, URZ, 0x1, UP0 ;  /* 0x00000001ff047887 */ /* 0x000fe40008000000 */
[----:B------:R-:W-:-:S04]  /*3020*/  USEL UR5, UR5, URZ, UP0 ;  /* 0x000000ff05057287 */ /* 0x000fc80008000000 */
[----:B------:R-:W-:Y:S01]  /*3030*/  ULEA UR5, UR5, UR6, 0x3 ;  /* 0x0000000605057291 */ /* 0x000fe2000f8e18ff */
[----:B------:R-:W-:-:S04]  /*3040*/  LOP3.LUT R2, R2, UR4, RZ, 0x3c, !PT ;  /* 0x0000000402027c12 */ /* 0x000fc8000f8e3cff */
[----:B------:R-:W-:Y:S01]  /*3050*/  SHF.L.U32 R2, R2, 0x1f, RZ ;  /* 0x0000001f02027819 */ /* 0x000fe200000006ff */
[----:B-1-3--:R-:W-:-:S07]  /*3060*/  IMAD.U32 R0, RZ, RZ, UR5 ;  /* 0x00000005ff007e24 */ /* 0x00afce000f8e00ff */
.L_x_59:
[----:B-1----:R1:W2:Y:S02]  /*3070*/  SYNCS.PHASECHK.TRANS64.TRYWAIT P0, [R0+URZ], R2 ;  /* 0x00000002000075a7 */ /* 0x0022a400080011ff */
[----:B--2---:R-:W-:Y:S05]  /*3080*/  @!P0 NANOSLEEP.SYNCS 0x989680 ;  /* 0x009896800000895d */ /* 0x004fea0003900000 */
[----:B------:R-:W2:Y:S02]  /*3090*/  @!P0 SYNCS.PHASECHK.TRANS64 P0, [R0+URZ], R2 ;  /* 0x00000002000085a7 */ /* 0x000ea400080010ff */
[----:B--2---:R-:W-:Y:S05]  /*30a0*/  @P0 EXIT ;  /* 0x000000000000094d */ /* 0x004fea0003800000 */
[----:B------:R-:W-:Y:S05]  /*30b0*/  BRA `(.L_x_59) ;  /* 0xfffffffc00ec7947 */ /* 0x000fea000383ffff */
.L_x_23:
[----:B------:R-:W-:-:S04]  /*30c0*/  UISETP.NE.AND UP1, UPT, UR37, URZ, UPT ;  /* 0x000000ff2500728c */ /* 0x000fc8000bf25270 */
[----:B------:R-:W-:-:S09]  /*30d0*/  UISETP.NE.OR UP1, UPT, UR10, 0x1, UP1 ;  /* 0x000000010a00788c */ /* 0x000fd20008f25670 */
[----:B------:R-:W-:Y:S05]  /*30e0*/  BRA.U UP1, `(.L_x_60) ;  /* 0x00000005014c7547 */ /* 0x000fea000b800000 */
[----:B------:R-:W-:Y:S01]  /*30f0*/  HFMA2 R11, -RZ, RZ, 0, 0 ;  /* 0x00000000ff0b7431 */ /* 0x000fe200000001ff */
[----:B------:R-:W-:Y:S01]  /*3100*/  ISETP.GE.U32.AND P2, PT, R10, 0x2, PT ;  /* 0x000000020a00780c */ /* 0x000fe20003f46070 */
[----:B------:R-:W-:Y:S01]  /*3110*/  IMAD.MOV.U32 R12, RZ, RZ, 0x1 ;  /* 0x00000001ff0c7424 */ /* 0x000fe200078e00ff */
[----:B------:R-:W-:Y:S01]  /*3120*/  CS2R R8, SRZ ;  /* 0x0000000000087805 */ /* 0x000fe2000001ff00 */
[----:B------:R-:W-:Y:S01]  /*3130*/  IMAD.MOV.U32 R3, RZ, RZ, RZ ;  /* 0x000000ffff037224 */ /* 0x000fe200078e00ff */
[----:B------:R-:W-:Y:S01]  /*3140*/  UMOV UR4, 0x400 ;  /* 0x0000040000047882 */ /* 0x000fe20000000000 */
[----:B------:R-:W-:Y:S01]  /*3150*/  UMOV UR6, URZ ;  /* 0x000000ff00067c82 */ /* 0x000fe20008000000 */
[----:B------:R-:W-:-:S12]  /*3160*/  ULEA UR37, UR37, UR4, 0x18 ;  /* 0x0000000425257291 */ /* 0x000fd8000f8ec0ff */
.L_x_64:
[----:B------:R-:W-:Y:S02]  /*3170*/  LEA R0, R3, UR37, 0x3 ;  /* 0x0000002503007c11 */ /* 0x000fe4000f8e18ff */
[----:B------:R-:W-:-:S03]  /*3180*/  SHF.L.U32 R4, R8, 0x1f, RZ ;  /* 0x0000001f08047819 */ /* 0x000fc600000006ff */
[----:B------:R-:W-:Y:S01]  /*3190*/  VIADD R5, R0, 0x1c0 ;  /* 0x000001c000057836 */ /* 0x000fe20000000000 */
[----:B------:R-:W1:Y:S02]  /*31a0*/  SYNCS.PHASECHK.TRANS64.TRYWAIT P0, [R0+URZ+0x1b0], R4 ;  /* 0x0001b004000075a7 */ /* 0x000e6400080011ff */
[----:B-1----:R-:W-:Y:S05]  /*31b0*/  @!P0 BRA `(.L_x_61) ;  /* 0x0000007400188947 */ /* 0x002fea0003800000 */
.L_x_196:
[----:B------:R-:W-:Y:S01]  /*31c0*/  ULEA UR5, UR6, UR37, 0x3 ;  /* 0x0000002506057291 */ /* 0x000fe2000f8e18ff */
[----:B-1----:R-:W-:Y:S01]  /*31d0*/  PRMT R0, RZ, 0x654, R5 ;  /* 0x00000654ff007816 */ /* 0x002fe20000000005 */
[----:B------:R-:W-:Y:S01]  /*31e0*/  @!P2 IMAD.MOV.U32 R4, RZ, RZ, 0x10 ;  /* 0x00000010ff04a424 */ /* 0x000fe200078e00ff */
[----:B------:R-:W-:Y:S01]  /*31f0*/  SHF.L.U32 R5, R12, 0x1f, RZ ;  /* 0x0000001f0c057819 */ /* 0x000fe200000006ff */
[----:B------:R-:W-:Y:S01]  /*3200*/  UIADD3 UR4, UPT, UPT, UR5, 0x150, URZ ;  /* 0x0000015005047890 */ /* 0x000fe2000fffe0ff */
[----:B------:R1:W-:Y:S05]  /*3210*/  SYNCS.ARRIVE.TRANS64.RED.A1T0 RZ, [R0+URZ], RZ ;  /* 0x000000ff00ff79a7 */ /* 0x0003ea00081004ff */
[----:B------:R-:W-:Y:S01]  /*3220*/  IMAD.U32 R6, RZ, RZ, UR4 ;  /* 0x00000004ff067e24 */ /* 0x000fe2000f8e00ff */
[----:B------:R-:W2:Y:S04]  /*3230*/  SYNCS.PHASECHK.TRANS64.TRYWAIT P0, [UR5+0x160], R5 ;  /* 0x00016005ff0075a7 */ /* 0x000ea80008001105 */
[----:B------:R-:W-:Y:S01]  /*3240*/  PRMT R6, R10, 0x654, R6 ;  /* 0x000006540a067816 */ /* 0x000fe20000000006 */
[----:B-12---:R-:W-:Y:S06]  /*3250*/  @!P0 BRA `(.L_x_62) ;  /* 0x0000007400048947 */ /* 0x006fec0003800000 */
.L_x_198:
[----:B------:R-:W-:Y:S01]  /*3260*/  ULEA UR4, UR6, UR37, 0x4 ;  /* 0x0000002506047291 */ /* 0x000fe2000f8e20ff */
[----:B------:R-:W-:Y:S01]  /*3270*/  SEL R2, R6, R2, !P2 ;  /* 0x0000000206027207 */ /* 0x000fe20005000000 */
[----:B------:R-:W-:Y:S01]  /*3280*/  UIADD3 UR5, UPT, UPT, UR5, 0x150, URZ ;  /* 0x0000015005057890 */ /* 0x000fe2000fffe0ff */
[----:B-1----:R-:W-:Y:S01]  /*3290*/  LEA R0, R11, UR37, 0x3 ;  /* 0x000000250b007c11 */ /* 0x002fe2000f8e18ff */
[----:B------:R-:W-:Y:S01]  /*32a0*/  UIADD3 UR4, UPT, UPT, UR4, 0x1e0, URZ ;  /* 0x000001e004047890 */ /* 0x000fe2000fffe0ff */
[----:B------:R1:W-:Y:S01]  /*32b0*/  @!P2 SYNCS.ARRIVE.TRANS64.RED RZ, [R2+URZ], R4 ;  /* 0x0000000402ffa9a7 */ /* 0x0003e200080004ff */
[----:B------:R-:W-:Y:S01]  /*32c0*/  UIADD3 UR6, UPT, UPT, UR6, 0x1, URZ ;  /* 0x0000000106067890 */ /* 0x000fe2000fffe0ff */
[----:B------:R-:W-:-:S03]  /*32d0*/  VIADD R3, R3, 0x1 ;  /* 0x0000000103037836 */ /* 0x000fc60000000000 */
[----:B------:R-:W-:Y:S02]  /*32e0*/  UISETP.NE.AND UP0, UPT, UR6, 0x2, UPT ;  /* 0x000000020600788c */ /* 0x000fe4000bf05270 */
[----:B------:R-:W-:Y:S01]  /*32f0*/  ISETP.NE.AND P0, PT, R3, 0x2, PT ;  /* 0x000000020300780c */ /* 0x000fe20003f05270 */
[----:B------:R-:W-:Y:S06]  /*3300*/  UGETNEXTWORKID.BROADCAST [UR4], [UR5] ;  /* 0x00000000040073ca */ /* 0x000fec0008000100 */
[----:B------:R-:W-:Y:S02]  /*3310*/  USEL UR4, URZ, 0x1, UP0 ;  /* 0x00000001ff047887 */ /* 0x000fe40008000000 */
[----:B------:R-:W-:-:S04]  /*3320*/  USEL UR6, UR6, URZ, UP0 ;  /* 0x000000ff06067287 */ /* 0x000fc80008000000 */
[----:B------:R-:W-:Y:S02]  /*3330*/  LOP3.LUT R12, R12, UR4, RZ, 0x3c, !PT ;  /* 0x000000040c0c7c12 */ /* 0x000fe4000f8e3cff */
[----:B-1----:R-:W-:-:S04]  /*3340*/  SHF.L.U32 R4, R9, 0x1f, RZ ;  /* 0x0000001f09047819 */ /* 0x002fc800000006ff */
[----:B------:R-:W1:Y:S02]  /*3350*/  SYNCS.PHASECHK.TRANS64.TRYWAIT P1, [R0+URZ+0x150], R4 ;  /* 0x00015004000075a7 */ /* 0x000e6400080211ff */
[----:B-1----:R-:W-:Y:S05]  /*3360*/  @!P1 BRA `(.L_x_63) ;  /* 0x0000007000d89947 */ /* 0x002fea0003800000 */
.L_x_199:
[----:B-1----:R-:W-:Y:S01]  /*3370*/  LEA R4, R11, UR37, 0x4 ;  /* 0x000000250b047c11 */ /* 0x002fe2000f8e20ff */
[----:B------:R-:W-:Y:S01]  /*3380*/  VIADD R0, R0, 0x160 ;  /* 0x0000016000007836 */ /* 0x000fe20000000000 */
[----:B------:R-:W-:Y:S01]  /*3390*/  SEL R3, R3, RZ, P0 ;  /* 0x000000ff03037207 */ /* 0x000fe20000000000 */
[----:B------:R-:W-:-:S03]  /*33a0*/  VIADD R11, R11, 0x1 ;  /* 0x000000010b0b7836 */ /* 0x000fc60000000000 */
[----:B------:R-:W1:Y:S01]  /*33b0*/  LDS.128 R4, [R4+0x1e0] ;  /* 0x0001e00004047984 */ /* 0x000e620000000c00 */
[----:B------:R-:W-:Y:S02]  /*33c0*/  PRMT R0, RZ, 0x654, R0 ;  /* 0x00000654ff007816 */ /* 0x000fe40000000000 */
[C---:B------:R-:W-:Y:S01]  /*33d0*/  ISETP.NE.AND P1, PT, R11.reuse, 0x2, PT ;  /* 0x000000020b00780c */ /* 0x040fe20003f25270 */
[----:B------:R-:W-:Y:S01]  /*33e0*/  @!PT LDS RZ, [RZ] ;  /* 0x00000000fffff984 */ /* 0x000fe20000000800 */
[----:B------:R-:W-:Y:S01]  /*33f0*/  @!PT LDS RZ, [RZ] ;  /* 0x00000000fffff984 */ /* 0x000fe20000000800 */
[----:B------:R-:W-:Y:S01]  /*3400*/  @!PT LDS RZ, [RZ] ;  /* 0x00000000fffff984 */ /* 0x000fe20000000800 */
[----:B------:R-:W-:Y:S01]  /*3410*/  @!PT LDS RZ, [RZ] ;  /* 0x00000000fffff984 */ /* 0x000fe20000000800 */
[----:B------:R2:W-:Y:S06]  /*3420*/  MEMBAR.ALL.CTA ;  /* 0x0000000000007992 */ /* 0x0005ec0000008000 */
[----:B--2---:R-:W2:Y:S01]  /*3430*/  FENCE.VIEW.ASYNC.S ;  /* 0x00000000000073c6 */ /* 0x004ea20000000000 */
[----:B------:R-:W-:Y:S01]  /*3440*/  SEL R11, R11, RZ, P1 ;  /* 0x000000ff0b0b7207 */ /* 0x000fe20000800000 */
[----:B--2---:R2:W-:Y:S01]  /*3450*/  SYNCS.ARRIVE.TRANS64.RED.A1T0 RZ, [R0+URZ], RZ ;  /* 0x000000ff00ff79a7 */ /* 0x0045e200081004ff */
[----:B-1----:R-:W-:-:S02]  /*3460*/  LOP3.LUT P3, RZ, R6, 0x1, RZ, 0xc0, !PT ;  /* 0x0000000106ff7812 */ /* 0x002fc4000786c0ff */
[----:B------:R-:W-:-:S04]  /*3470*/  SEL R4, RZ, 0x1, P1 ;  /* 0x00000001ff047807 */ /* 0x000fc80000800000 */
[----:B------:R-:W-:Y:S02]  /*3480*/  LOP3.LUT R9, R9, R4, RZ, 0x3c, !PT ;  /* 0x0000000409097212 */ /* 0x000fe400078e3cff */
[----:B--2---:R-:W-:-:S04]  /*3490*/  SEL R0, RZ, 0x1, P0 ;  /* 0x00000001ff007807 */ /* 0x004fc80000000000 */
[----:B------:R-:W-:Y:S01]  /*34a0*/  LOP3.LUT R8, R8, R0, RZ, 0x3c, !PT ;  /* 0x0000000008087212 */ /* 0x000fe200078e3cff */
[----:B------:R-:W-:Y:S06]  /*34b0*/  @P3 BRA `(.L_x_64) ;  /* 0xfffffffc002c3947 */ /* 0x000fec000383ffff */
[----:B------:R-:W-:Y:S01]  /*34c0*/  ULEA UR5, UR6, UR37, 0x3 ;  /* 0x0000002506057291 */ /* 0x000fe2000f8e18ff */
[----:B------:R-:W-:-:S08]  /*34d0*/  SHF.L.U32 R2, R12, 0x1f, RZ ;  /* 0x0000001f0c027819 */ /* 0x000fd000000006ff */
[----:B------:R-:W1:Y:S02]  /*34e0*/  SYNCS.PHASECHK.TRANS64 P0, [UR5+0x160], R2 ;  /* 0x00016002ff0075a7 */ /* 0x000e640008001005 */
[----:B-1----:R-:W-:Y:S05]  /*34f0*/  @P0 BRA `(.L_x_65) ;  /* 0x0000000000080947 */ /* 0x002fea0003800000 */
[----:B------:R-:W1:Y:S02]  /*3500*/  SYNCS.PHASECHK.TRANS64.TRYWAIT P0, [UR5+0x160], R2 ;  /* 0x00016002ff0075a7 */ /* 0x000e640008001105 */
[----:B-1----:R-:W-:Y:S05]  /*3510*/  @!P0 BRA `(.L_x_66) ;  /* 0x0000007000808947 */ /* 0x002fea0003800000 */
.L_x_65:
[----:B------:R-:W-:-:S04]  /*3520*/  UIADD3 UR4, UPT, UPT, UR6, 0x1, URZ ;  /* 0x0000000106047890 */ /* 0x000fc8000fffe0ff */
[----:B------:R-:W-:-:S04]  /*3530*/  UISETP.NE.AND UP0, UPT, UR4, 0x2, UPT ;  /* 0x000000020400788c */ /* 0x000fc8000bf05270 */
[----:B------:R-:W-:Y:S02]  /*3540*/  USEL UR7, URZ, 0x1, UP0 ;  /* 0x00000001ff077887 */ /* 0x000fe40008000000 */
[----:B------:R-:W-:-:S04]  /*3550*/  USEL UR4, UR4, URZ, UP0 ;  /* 0x000000ff04047287 */ /* 0x000fc80008000000 */
[----:B------:R-:W-:Y:S01]  /*3560*/  ULEA UR4, UR4, UR37, 0x3 ;  /* 0x0000002504047291 */ /* 0x000fe2000f8e18ff */
[----:B-1----:R-:W-:-:S04]  /*3570*/  LOP3.LUT R2, R12, UR7, RZ, 0x3c, !PT ;  /* 0x000000070c027c12 */ /* 0x002fc8000f8e3cff */
[----:B------:R-:W-:-:S04]  /*3580*/  SHF.L.U32 R0, R2, 0x1f, RZ ;  /* 0x0000001f02007819 */ /* 0x000fc800000006ff */
[----:B------:R-:W1:Y:S02]  /*3590*/  SYNCS.PHASECHK.TRANS64 P0, [UR4+0x160], R0 ;  /* 0x00016000ff0075a7 */ /* 0x000e640008001004 */
[----:B-1----:R-:W-:Y:S05]  /*35a0*/  @P0 EXIT ;  /* 0x000000000000094d */ /* 0x002fea0003800000 */
[----:B------:R-:W-:Y:S02]  /*35b0*/  SHF.L.U32 R2, R2, 0x1f, RZ ;  /* 0x0000001f02027819 */ /* 0x000fe400000006ff */
[----:B------:R-:W-:-:S07]  /*35c0*/  MOV R0, UR4 ;  /* 0x0000000400007c02 */ /* 0x000fce0008000f00 */
.L_x_67:
[----:B-1----:R1:W2:Y:S02]  /*35d0*/  SYNCS.PHASECHK.TRANS64.TRYWAIT P0, [R0+URZ+0x160], R2 ;  /* 0x00016002000075a7 */ /* 0x0022a400080011ff */
[----:B--2---:R-:W-:Y:S05]  /*35e0*/  @!P0 NANOSLEEP.SYNCS 0x989680 ;  /* 0x009896800000895d */ /* 0x004fea0003900000 */
[----:B------:R-:W2:Y:S02]  /*35f0*/  @!P0 SYNCS.PHASECHK.TRANS64 P0, [R0+URZ+0x160], R2 ;  /* 0x00016002000085a7 */ /* 0x000ea400080010ff */
[----:B--2---:R-:W-:Y:S05]  /*3600*/  @P0 EXIT ;  /* 0x000000000000094d */ /* 0x004fea0003800000 */
[----:B------:R-:W-:Y:S05]  /*3610*/  BRA `(.L_x_67) ;  /* 0xfffffffc00ec7947 */ /* 0x000fea000383ffff */
.L_x_60:
[----:B------:R-:W-:Y:S05]  /*3620*/  BRA.U UP4, `(.L_x_68) ;  /* 0x0000001104a07547 */ /* 0x000fea000b800000 */
[----:B------:R-:W-:Y:S01]  /*3630*/  UMOV UR6, 0x40 ;  /* 0x0000004000067882 */ /* 0x000fe20000000000 */
[----:B------:R-:W-:Y:S01]  /*3640*/  NOP ;  /* 0x0000000000007918 */ /* 0x000fe20000000000 */
[----:B------:R-:W-:Y:S01]  /*3650*/  ULEA UR6, UR37, UR6, 0x18 ;  /* 0x0000000625067291 */ /* 0x000fe2000f8ec0ff */
[----:B------:R-:W-:Y:S02]  /*3660*/  UMOV UR7, 0x400 ;  /* 0x0000040000077882 */ /* 0x000fe40000000000 */
[----:B------:R-:W-:-:S06]  /*3670*/  ULEA UR37, UR37, UR7, 0x18 ;  /* 0x0000000725257291 */ /* 0x000fcc000f8ec0ff */
[----:B------:R-:W1:Y:S02]  /*3680*/  LDS.U8 R2, [UR6+0x1c] ;  /* 0x00001c06ff027984 */ /* 0x000e640008000000 */
[----:B-1----:R-:W-:-:S13]  /*3690*/  ISETP.NE.AND P0, PT, R2, RZ, PT ;  /* 0x000000ff0200720c */ /* 0x002fda0003f05270 */
[----:B------:R-:W-:Y:S05]  /*36a0*/  @P0 BRA `(.L_x_69) ;  /* 0x0000000400080947 */ /* 0x000fea0003800000 */
[----:B------:R-:W-:Y:S02]  /*36b0*/  UISETP.NE.U32.AND UP0, UPT, UR5, 0x1, UPT ;  /* 0x000000010500788c */ /* 0x000fe4000bf05070 */
[----:B------:R-:W-:-:S07]  /*36c0*/  UIADD3 UR8, UPT, UPT, UR6, 0x8, URZ ;  /* 0x0000000806087890 */ /* 0x000fce000fffe0ff */
[----:B------:R-:W-:Y:S05]  /*36d0*/  BRA.U !UP0, `(.L_x_70) ;  /* 0x00000001089c7547 */ /* 0x000fea000b800000 */
[----:B------:R-:W-:Y:S01]  /*36e0*/  ELECT P0, URZ, PT ;  /* 0x0000000000ff782f */ /* 0x000fe20003800000 */
[----:B------:R-:W-:-:S12]  /*36f0*/  BSSY B0, `(.L_x_70) ;  /* 0x0000025000007945 */ /* 0x000fd80003800000 */
[----:B------:R-:W-:Y:S05]  /*3700*/  @!P0 BRA `(.L_x_71) ;  /* 0x00000000008c8947 */ /* 0x000fea0003800000 */
[----:B------:R-:W-:-:S05]  /*3710*/  UMOV UR7, 0x10 ;  /* 0x0000001000077882 */ /* 0x000fca0000000000 */
[----:B------:R-:W-:Y:S04]  /*3720*/  DEPBAR.LE SB1, 0x36 ;  /* 0x00009d800000791a */ /* 0x000fe80000000000 */
[----:B------:R-:W1:Y:S02]  /*3730*/  UTCATOMSWS.2CTA.FIND_AND_SET.ALIGN UP1, UR7, UR7 ;  /* 0x00000007000775e3 */ /* 0x000e640008220800 */
[----:B-1----:R-:W-:Y:S01]  /*3740*/  MOV R10, UR7 ;  /* 0x00000007000a7c02 */ /* 0x002fe20008000f00 */
[----:B------:R-:W-:Y:S06]  /*3750*/  BRA.U UP1, `(.L_x_72) ;  /* 0x0000000101187547 */ /* 0x000fec000b800000 */
.L_x_73:
[----:B------:R-:W-:Y:S05]  /*3760*/  NANOSLEEP 0x64 ;  /* 0x000000640000795d */ /* 0x000fea0003800000 */
[----:B------:R-:W-:-:S05]  /*3770*/  UMOV UR7, 0x10 ;  /* 0x0000001000077882 */ /* 0x000fca0000000000 */
[----:B------:R-:W-:Y:S04]  /*3780*/  DEPBAR.LE SB1, 0x36 ;  /* 0x00009d800000791a */ /* 0x000fe80000000000 */
[----:B------:R-:W1:Y:S02]  /*3790*/  UTCATOMSWS.2CTA.FIND_AND_SET.ALIGN UP1, UR7, UR7 ;  /* 0x00000007000775e3 */ /* 0x000e640008220800 */
[----:B-1----:R-:W-:Y:S01]  /*37a0*/  MOV R10, UR7 ;  /* 0x00000007000a7c02 */ /* 0x002fe20008000f00 */
[----:B------:R-:W-:Y:S05]  /*37b0*/  BRA.U !UP1, `(.L_x_73) ;  /* 0xfffffffd09e87547 */ /* 0x000fea000b83ffff */
.L_x_72:
[----:B------:R-:W1:Y:S01]  /*37c0*/  LDS R5, [UR6+0x10] ;  /* 0x00001006ff057984 */ /* 0x000e620008000800 */
[----:B------:R-:W-:Y:S01]  /*37d0*/  IMAD.U32 R3, RZ, RZ, UR37 ;  /* 0x00000025ff037e24 */ /* 0x000fe2000f8e00ff */
[----:B------:R-:W-:-:S03]  /*37e0*/  MOV R2, UR4 ;  /* 0x0000000400027c02 */ /* 0x000fc60008000f00 */
[----:B------:R-:W-:Y:S01]  /*37f0*/  VIADD R3, R3, 0x200 ;  /* 0x0000020003037836 */ /* 0x000fe20000000000 */
[----:B-1----:R-:W-:-:S04]  /*3800*/  SHF.L.U32 R5, R5, 0x1f, RZ ;  /* 0x0000001f05057819 */ /* 0x002fc800000006ff */
[----:B------:R-:W1:Y:S02]  /*3810*/  SYNCS.PHASECHK.TRANS64.TRYWAIT P0, [UR6+0x8], R5 ;  /* 0x00000805ff0075a7 */ /* 0x000e640008001106 */
[----:B-1----:R-:W-:Y:S05]  /*3820*/  @P0 BRA `(.L_x_74) ;  /* 0x0000000000080947 */ /* 0x002fea0003800000 */
[----:B------:R-:W1:Y:S02]  /*3830*/  SYNCS.PHASECHK.TRANS64.TRYWAIT P0, [UR6+0x8], R5 ;  /* 0x00000805ff0075a7 */ /* 0x000e640008001106 */
[----:B-1----:R-:W-:Y:S05]  /*3840*/  @!P0 BRA `(.L_x_75) ;  /* 0x0000006c00cc8947 */ /* 0x002fea0003800000 */
.L_x_74:
[----:B-1----:R-:W-:Y:S01]  /*3850*/  HFMA2 R4, -RZ, RZ, 0, 5.9604644775390625e-08 ;  /* 0x00000001ff047431 */ /* 0x002fe200000001ff */
[----:B------:R-:W-:Y:S01]  /*3860*/  UPRMT UR7, UR4, 0x654, UR8 ;  /* 0x0000065404077896 */ /* 0x000fe20008000008 */
[----:B------:R-:W-:Y:S01]  /*3870*/  IMAD.MOV.U32 R7, RZ, RZ, 0xffff ;  /* 0x0000ffffff077424 */ /* 0x000fe200078e00ff */
[----:B------:R-:W-:Y:S01]  /*3880*/  PRMT R2, R2, 0x654, R3 ;  /* 0x0000065402027816 */ /* 0x000fe20000000003 */
[----:B------:R-:W-:Y:S02]  /*3890*/  IMAD.MOV.U32 R5, RZ, RZ, 0x4 ;  /* 0x00000004ff057424 */ /* 0x000fe400078e00ff */
[----:B------:R-:W-:Y:S01]  /*38a0*/  IMAD.SHL.U32 R9, R10, 0x20, RZ ;  /* 0x000000200a097824 */ /* 0x000fe200078e00ff */
[----:B------:R-:W-:Y:S02]  /*38b0*/  MOV R3, UR7 ;  /* 0x0000000700037c02 */ /* 0x000fe40008000f00 */
[-C--:B------:R-:W-:Y:S01]  /*38c0*/  SHF.L.U32 R7, R7, R10.reuse, RZ ;  /* 0x0000000a07077219 */ /* 0x080fe200000006ff */
[----:B------:R1:W-:Y:S01]  /*38d0*/  SYNCS.ARRIVE.TRANS64.RED RZ, [UR7], R5 ;  /* 0x00000005ffff79a7 */ /* 0x0003e20008000407 */
[----:B------:R-:W-:Y:S01]  /*38e0*/  SHF.L.U32 R6, R4, R10, RZ ;  /* 0x0000000a04067219 */ /* 0x000fe200000006ff */
[----:B------:R1:W-:Y:S04]  /*38f0*/  STS [UR37+0x200], R9 ;  /* 0x00020009ff007988 */ /* 0x0003e80008000825 */
[----:B------:R1:W-:Y:S04]  /*3900*/  STAS [R2.64], R10 ;  /* 0x0000000a02007dbd */ /* 0x0003e8000c0008ff */
[----:B------:R1:W-:Y:S04]  /*3910*/  ATOMS.OR RZ, [UR6+0x14], R7 ;  /* 0x00001407ffff798c */ /* 0x0003e8000b000006 */
[----:B------:R1:W-:Y:S04]  /*3920*/  ATOMS.OR RZ, [UR6+0x18], R6 ;  /* 0x00001806ffff798c */ /* 0x0003e8000b000006 */
[----:B------:R1:W-:Y:S02]  /*3930*/  ATOMS.XOR RZ, [UR6+0x10], R4 ;  /* 0x00001004ffff798c */ /* 0x0003e4000b800006 */
.L_x_71:
[----:B------:R-:W-:Y:S05]  /*3940*/  BSYNC B0 ;  /* 0x0000000000007941 */ /* 0x000fea0003800000 */
.L_x_70:
[----:B------:R-:W-:Y:S05]  /*3950*/  BRA.U UP0, `(.L_x_76) ;  /* 0x00000001006c7547 */ /* 0x000fea000b800000 */
[----:B------:R-:W-:-:S03]  /*3960*/  UMOV UR7, 0xffffffff ;  /* 0xffffffff00077882 */ /* 0x000fc60000000000 */
[----:B------:R-:W-:Y:S05]  /*3970*/  BRA.DIV UR7, `(.L_x_77) ;  /* 0x0000006e07987947 */ /* 0x000fea000b800000 */
[----:B------:R-:W-:-:S13]  /*3980*/  ELECT P6, URZ, PT ;  /* 0x0000000000ff782f */ /* 0x000fda00038c0000 */
.L_x_203:
[----:B------:R-:W-:Y:S05]  /*3990*/  @!P6 BRA `(.L_x_76) ;  /* 0x00000000005ce947 */ /* 0x000fea0003800000 */
[----:B-1----:R-:W1:Y:S02]  /*39a0*/  LDS R3, [UR6+0x10] ;  /* 0x00001006ff037984 */ /* 0x002e640008000800 */
[----:B-1----:R-:W-:-:S04]  /*39b0*/  SHF.L.U32 R3, R3, 0x1f, RZ ;  /* 0x0000001f03037819 */ /* 0x002fc800000006ff */
[----:B------:R-:W1:Y:S02]  /*39c0*/  SYNCS.PHASECHK.TRANS64.TRYWAIT P0, [UR6+0x8], R3 ;  /* 0x00000803ff0075a7 */ /* 0x000e640008001106 */
[----:B-1----:R-:W-:Y:S05]  /*39d0*/  @P0 BRA `(.L_x_78) ;  /* 0x0000000000080947 */ /* 0x002fea0003800000 */
[----:B------:R-:W1:Y:S02]  /*39e0*/  SYNCS.PHASECHK.TRANS64.TRYWAIT P0, [UR6+0x8], R3 ;  /* 0x00000803ff0075a7 */ /* 0x000e640008001106 */
[----:B-1----:R-:W-:Y:S05]  /*39f0*/  @!P0 BRA `(.L_x_79) ;  /* 0x0000006c00988947 */ /* 0x002fea0003800000 */
.L_x_78:
[----:B------:R-:W2:Y:S01]  /*3a00*/  LDS R5, [UR37+0x200] ;  /* 0x00020025ff057984 */ /* 0x000ea20008000800 */
[----:B-1----:R-:W-:Y:S02]  /*3a10*/  HFMA2 R2, -RZ, RZ, 0, 5.9604644775390625e-08 ;  /* 0x00000001ff027431 */ /* 0x002fe400000001ff */
[----:B------:R-:W-:Y:S01]  /*3a20*/  IMAD.MOV.U32 R3, RZ, RZ, 0xffff ;  /* 0x0000ffffff037424 */ /* 0x000fe200078e00ff */
[----:B------:R-:W-:Y:S01]  /*3a30*/  UPRMT UR7, UR4, 0x654, UR8 ;  /* 0x0000065404077896 */ /* 0x000fe20008000008 */
[----:B--2---:R-:W-:-:S03]  /*3a40*/  IMAD.SHL.U32 R4, R5, 0x20, RZ ;  /* 0x0000002005047824 */ /* 0x004fc600078e00ff */
[-C--:B------:R-:W-:Y:S02]  /*3a50*/  SHF.L.U32 R3, R3, R5.reuse, RZ ;  /* 0x0000000503037219 */ /* 0x080fe400000006ff */
[----:B------:R-:W-:Y:S01]  /*3a60*/  SHF.L.U32 R5, R2, R5, RZ ;  /* 0x0000000502057219 */ /* 0x000fe200000006ff */
[----:B------:R2:W-:Y:S04]  /*3a70*/  STS [UR37+0x200], R4 ;  /* 0x00020004ff007988 */ /* 0x0005e80008000825 */
[----:B------:R2:W-:Y:S04]  /*3a80*/  ATOMS.OR RZ, [UR6+0x14], R3 ;  /* 0x00001403ffff798c */ /* 0x0005e8000b000006 */
[----:B------:R2:W-:Y:S01]  /*3a90*/  ATOMS.OR RZ, [UR6+0x18], R5 ;  /* 0x00001805ffff798c */ /* 0x0005e2000b000006 */
[----:B------:R-:W-:Y:S03]  /*3aa0*/  SYNCS.ARRIVE.TRANS64.RED.A1T0 RZ, [UR7], RZ ;  /* 0x000000ffffff79a7 */ /* 0x000fe60008100407 */
[----:B------:R2:W-:Y:S01]  /*3ab0*/  ATOMS.XOR RZ, [UR6+0x10], R2 ;  /* 0x00001002ffff798c */ /* 0x0005e2000b800006 */
[----:B------:R-:W-:Y:S05]  /*3ac0*/  BRA `(.L_x_76) ;  /* 0x0000000000107947 */ /* 0x000fea0003800000 */
.L_x_69:
[----:B------:R-:W-:-:S05]  /*3ad0*/  MOV R2, 0xffffffff ;  /* 0xffffffff00027802 */ /* 0x000fca0000000f00 */
[----:B------:R1:W-:Y:S02]  /*3ae0*/  STS [UR37+0x200], R2 ;  /* 0x00020002ff007988 */ /* 0x0003e40008000825 */
[----:B-1----:R-:W-:Y:S02]  /*3af0*/  MOV R2, 0x3b10 ;  /* 0x00003b1000027802 */ /* 0x002fe40000000f00 */
[----:B-----5:R-:W-:Y:S05]  /*3b00*/  CALL.REL.NOINC `($__internal_1_$__cuda_sm10x_tcgen05_guardrail_trap_phase_invalid_during_alloc) ;  /* 0x00000074006c7944 */ /* 0x020fea0003c00000 */
.L_x_76:
[----:B------:R-:W-:Y:S05]  /*3b10*/  WARPSYNC.ALL ;  /* 0x0000000000007948 */ /* 0x000fea0003800000 */
[----:B------:R-:W3:Y:S01]  /*3b20*/  S2UR UR8, SR_CgaCtaId ;  /* 0x00000000000879c3 */ /* 0x000ee20000008800 */
[----:B------:R-:W-:Y:S01]  /*3b30*/  UMOV UR6, 0x400 ;  /* 0x0000040000067882 */ /* 0x000fe20000000000 */
[----:B------:R-:W-:-:S06]  /*3b40*/  NOP ;  /* 0x0000000000007918 */ /* 0x000fcc0000000000 */
[----:B------:R-:W-:Y:S06]  /*3b50*/  BAR.ARV 0x6, 0xa0 ;  /* 0x0182800000007b1d */ /* 0x000fec0000002000 */
[----:B------:R-:W-:Y:S01]  /*3b60*/  LOP3.LUT R0, R0, 0xffff, RZ, 0xc0, !PT ;  /* 0x0000ffff00007812 */ /* 0x000fe200078ec0ff */
[----:B-1----:R-:W-:Y:S01]  /*3b70*/  IMAD.MOV.U32 R9, RZ, RZ, 0x1 ;  /* 0x00000001ff097424 */ /* 0x002fe200078e00ff */
[----:B------:R-:W-:Y:S01]  /*3b80*/  LOP3.LUT R8, R8, 0xffff, RZ, 0xc0, !PT ;  /* 0x0000ffff08087812 */ /* 0x000fe200078ec0ff */
[----:B------:R-:W-:Y:S01]  /*3b90*/  UMOV UR22, URZ ;  /* 0x000000ff00167c82 */ /* 0x000fe20008000000 */
[----:B------:R-:W-:Y:S01]  /*3ba0*/  R2UR UR12, R0 ;  /* 0x00000000000c72ca */ /* 0x000fe200000e0000 */
[----:B------:R-:W-:Y:S01]  /*3bb0*/  UMOV UR21, URZ ;  /* 0x000000ff00157c82 */ /* 0x000fe20008000000 */
[----:B------:R-:W-:Y:S01]  /*3bc0*/  R2UR UR13, R8 ;  /* 0x00000000080d72ca */ /* 0x000fe200000e0000 */
[----:B------:R-:W-:Y:S01]  /*3bd0*/  IMAD.MOV.U32 R8, RZ, RZ, RZ ;  /* 0x000000ffff087224 */ /* 0x000fe200078e00ff */
[----:B------:R-:W-:Y:S01]  /*3be0*/  UMOV UR20, URZ ;  /* 0x000000ff00147c82 */ /* 0x000fe20008000000 */
[----:B------:R-:W-:-:S02]  /*3bf0*/  UISETP.NE.AND UP2, UPT, UR5, URZ, UPT ;  /* 0x000000ff0500728c */ /* 0x000fc4000bf45270 */
[----:B---3--:R-:W-:Y:S01]  /*3c00*/  ULEA UR8, UR8, UR6, 0x18 ;  /* 0x0000000608087291 */ /* 0x008fe2000f8ec0ff */
[----:B------:R-:W1:Y:S03]  /*3c10*/  LDCU UR6, c[0x0][0x38c] ;  /* 0x00007180ff0677ac */ /* 0x000e660008000800 */
[----:B------:R-:W-:Y:S02]  /*3c20*/  UIADD3 UR14, UPT, UPT, UR8, 0x8600, URZ ;  /* 0x00008600080e7890 */ /* 0x000fe4000fffe0ff */
[----:B------:R-:W-:-:S03]  /*3c30*/  UIADD3 UR15, UPT, UPT, UR8, 0x18600, URZ ;  /* 0x00018600080f7890 */ /* 0x000fc6000fffe0ff */
[----:B--2---:R-:W2:Y:S01]  /*3c40*/  LDS R2, [UR8+0x200] ;  /* 0x00020008ff027984 */ /* 0x004ea20008000800 */
[----:B------:R-:W-:Y:S02]  /*3c50*/  USHF.R.U32.HI UR14, URZ, 0x4, UR14 ;  /* 0x00000004ff0e7899 */ /* 0x000fe4000801160e */
[----:B------:R-:W-:Y:S02]  /*3c60*/  USHF.R.U32.HI UR15, URZ, 0x4, UR15 ;  /* 0x00000004ff0f7899 */ /* 0x000fe4000801160f */
[----:B------:R-:W-:Y:S02]  /*3c70*/  ULOP3.LUT UR14, UR14, 0x3fff, URZ, 0xc0, !UPT ;  /* 0x00003fff0e0e7892 */ /* 0x000fe4000f8ec0ff */
[----:B------:R-:W-:Y:S02]  /*3c80*/  ULOP3.LUT UR15, UR15, 0x3fff, URZ, 0xc0, !UPT ;  /* 0x00003fff0f0f7892 */ /* 0x000fe4000f8ec0ff */
[----:B------:R-:W-:Y:S02]  /*3c90*/  ULOP3.LUT UR14, UR14, 0x10000, URZ, 0xfc, !UPT ;  /* 0x000100000e0e7892 */ /* 0x000fe4000f8efcff */
[----:B-1----:R-:W-:-:S02]  /*3ca0*/  UIADD3 UR6, UPT, UPT, UR6, 0x1f, URZ ;  /* 0x0000001f06067890 */ /* 0x002fc4000fffe0ff */
[----:B------:R-:W-:Y:S02]  /*3cb0*/  ULOP3.LUT UR15, UR15, 0x10000, URZ, 0xfc, !UPT ;  /* 0x000100000f0f7892 */ /* 0x000fe4000f8efcff */
[----:B------:R-:W-:Y:S01]  /*3cc0*/  USHF.R.S32.HI UR7, URZ, 0x1f, UR6 ;  /* 0x0000001fff077899 */ /* 0x000fe20008011406 */
[----:B------:R-:W-:Y:S01]  /*3cd0*/  UMOV UR28, 0x0 ;  /* 0x00000000001c7882 */ /* 0x000fe20000000000 */
[----:B------:R-:W-:Y:S02]  /*3ce0*/  UMOV UR29, 0x8400010 ;  /* 0x08400010001d7882 */ /* 0x000fe40000000000 */
[----:B------:R-:W-:Y:S01]  /*3cf0*/  ULEA.HI UR7, UR7, UR6, URZ, 0x5 ;  /* 0x0000000607077291 */ /* 0x000fe2000f8f28ff */
[----:B------:R-:W-:Y:S01]  /*3d00*/  UMOV UR26, 0x0 ;  /* 0x00000000001a7882 */ /* 0x000fe20000000000 */
[----:B------:R-:W-:Y:S02]  /*3d10*/  UMOV UR27, 0x8400010 ;  /* 0x08400010001b7882 */ /* 0x000fe40000000000 */
[----:B------:R-:W-:-:S04]  /*3d20*/  USHF.R.S32.HI UR7, URZ, 0x5, UR7 ;  /* 0x00000005ff077899 */ /* 0x000fc80008011407 */
[----:B------:R-:W-:-:S04]  /*3d30*/  UISETP.LT.AND UP0, UPT, UR7, 0x1, UPT ;  /* 0x000000010700788c */ /* 0x000fc8000bf01270 */
[----:B------:R-:W-:Y:S01]  /*3d40*/  USEL UR23, UR7, 0x1, !UP0 ;  /* 0x0000000107177887 */ /* 0x000fe2000c000000 */
[----:B--2---:R-:W-:Y:S02]  /*3d50*/  R2UR UR24, R2 ;  /* 0x00000000021872ca */ /* 0x004fe400000e0000 */
[----:B------:R-:W-:-:S13]  /*3d60*/  CS2R R2, SRZ ;  /* 0x0000000000027805 */ /* 0x000fda000001ff00 */
.L_x_87:
[C---:B------:R-:W-:Y:S02]  /*3d70*/  LEA R0, R8.reuse, UR8, 0x3 ;  /* 0x0000000808007c11 */ /* 0x040fe4000f8e18ff */
[----:B------:R-:W-:Y:S02]  /*3d80*/  SHF.L.U32 R4, R3, 0x1f, RZ ;  /* 0x0000001f03047819 */ /* 0x000fe400000006ff */
[----:B------:R-:W-:Y:S02]  /*3d90*/  LEA R5, R8, UR8, 0x4 ;  /* 0x0000000808057c11 */ /* 0x000fe4000f8e20ff */
[----:B------:R-:W1:Y:S02]  /*3da0*/  SYNCS.PHASECHK.TRANS64.TRYWAIT P0, [R0+URZ+0x150], R4 ;  /* 0x00015004000075a7 */ /* 0x000e6400080011ff */
[----:B-1-34-:R-:W-:Y:S05]  /*3db0*/  @!P0 BRA `(.L_x_80) ;  /* 0x0000006800c08947 */ /* 0x01afea0003800000 */
.L_x_204:
[----:B-1----:R-:W1:Y:S01]  /*3dc0*/  LDS.128 R4, [R5+0x1e0] ;  /* 0x0001e00005047984 */ /* 0x002e620000000c00 */
[----:B------:R-:W-:Y:S02]  /*3dd0*/  VIADD R0, R0, 0x160 ;  /* 0x0000016000007836 */ /* 0x000fe40000000000 */
[----:B------:R-:W-:Y:S01]  /*3de0*/  VIADD R8, R8, 0x1 ;  /* 0x0000000108087836 */ /* 0x000fe20000000000 */
[----:B------:R-:W-:Y:S01]  /*3df0*/  @!PT LDS RZ, [RZ] ;  /* 0x00000000fffff984 */ /* 0x000fe20000000800 */
[----:B------:R-:W-:Y:S01]  /*3e00*/  @!PT LDS RZ, [RZ] ;  /* 0x00000000fffff984 */ /* 0x000fe20000000800 */
[----:B------:R-:W-:Y:S01]  /*3e10*/  @!PT LDS RZ, [RZ] ;  /* 0x00000000fffff984 */ /* 0x000fe20000000800 */
[----:B------:R-:W-:Y:S01]  /*3e20*/  @!PT LDS RZ, [RZ] ;  /* 0x00000000fffff984 */ /* 0x000fe20000000800 */
[----:B------:R2:W-:Y:S06]  /*3e30*/  MEMBAR.ALL.CTA ;  /* 0x0000000000007992 */ /* 0x0005ec0000008000 */
[----:B--2---:R-:W2:Y:S01]  /*3e40*/  FENCE.VIEW.ASYNC.S ;  /* 0x00000000000073c6 */ /* 0x004ea20000000000 */
[----:B------:R-:W-:-:S04]  /*3e50*/  PRMT R0, RZ, 0x654, R0 ;  /* 0x00000654ff007816 */ /* 0x000fc80000000000 */
[----:B--2---:R2:W-:Y:S01]  /*3e60*/  SYNCS.ARRIVE.TRANS64.RED.A1T0 RZ, [R0+URZ], RZ ;  /* 0x000000ff00ff79a7 */ /* 0x0045e200081004ff */
[----:B-1----:R-:W-:Y:S01]  /*3e70*/  LOP3.LUT P1, RZ, R6, 0x1, RZ, 0xc0, !PT ;  /* 0x0000000106ff7812 */ /* 0x002fe2000782c0ff */
[----:B--2---:R-:W-:-:S12]  /*3e80*/  BRA.U UP2, `(.L_x_81) ;  /* 0x0000000102e07547 */ /* 0x004fd8000b800000 */
[----:B------:R-:W1:Y:S01]  /*3e90*/  LDCU UR6, c[0x0][0x38c] ;  /* 0x00007180ff0677ac */ /* 0x000e620008000800 */
[----:B------:R-:W-:Y:S02]  /*3ea0*/  PLOP3.LUT P2, PT, PT, PT, PT, 0x80, 0x8 ;  /* 0x000000000008781c */ /* 0x000fe40003f4f070 */
[----:B------:R-:W-:Y:S01]  /*3eb0*/  SHF.L.U32 R4, R9, 0x1f, RZ ;  /* 0x0000001f09047819 */ /* 0x000fe200000006ff */
[----:B------:R-:W-:Y:S02]  /*3ec0*/  ULEA UR10, UR22, UR8, 0x3 ;  /* 0x00000008160a7291 */ /* 0x000fe4000f8e18ff */
[----:B------:R-:W-:Y:S02]  /*3ed0*/  ULEA UR11, UR22, UR24, 0x7 ;  /* 0x00000018160b7291 */ /* 0x000fe4000f8e38ff */
[----:B-1----:R-:W-:-:S06]  /*3ee0*/  UISETP.GE.AND UP0, UPT, UR6, 0x1, UPT ;  /* 0x000000010600788c */ /* 0x002fcc000bf06270 */
[----:B------:R-:W-:-:S05]  /*3ef0*/  PLOP3.LUT P0, PT, PT, PT, UP0, 0x80, 0x8 ;  /* 0x000000000008781c */ /* 0x000fca0003f0f008 */
[----:B------:R-:W-:-:S08]  /*3f00*/  @UP0 ULEA UR6, UR21, UR8, 0x3 ;  /* 0x0000000815060291 */ /* 0x000fd0000f8e18ff */
[----:B------:R-:W-:-:S04]  /*3f10*/  @P0 SHF.L.U32 R0, R2, 0x1f, RZ ;  /* 0x0000001f02000819 */ /* 0x000fc800000006ff */
[----:B------:R1:W2:Y:S01]  /*3f20*/  @P0 SYNCS.PHASECHK.TRANS64.TRYWAIT P2, [UR6], R0 ;  /* 0x00000000ff0005a7 */ /* 0x0002a20008041106 */
[----:B------:R-:W3:Y:S02]  /*3f30*/  SYNCS.PHASECHK.TRANS64.TRYWAIT P0, [UR10+0x190], R4 ;  /* 0x00019004ff0075a7 */ /* 0x000ee4000800110a */
[----:B-123--:R-:W-:Y:S05]  /*3f40*/  @!P0 BRA `(.L_x_82) ;  /* 0x0000006800708947 */ /* 0x00efea0003800000 */
.L_x_206:
[----:B------:R-:W-:Y:S01]  /*3f50*/  UMOV UR19, UR20 ;  /* 0x0000001400137c82 */ /* 0x000fe20008000000 */
[----:B------:R-:W-:Y:S05]  /*3f60*/  BRA.U !UP0, `(.L_x_83) ;  /* 0x0000000108987547 */ /* 0x000fea000b800000 */
[----:B------:R-:W-:Y:S02]  /*3f70*/  UIADD3 UR19, UPT, UPT, UR23, UR20, URZ ;  /* 0x0000001417137290 */ /* 0x000fe4000fffe0ff */
[----:B------:R-:W-:Y:S01]  /*3f80*/  UPLOP3.LUT UP3, UPT, UPT, UPT, UPT, 0x40, 0x4 ;  /* 0x000000000004789c */ /* 0x000fe20003f6e870 */
[----:B------:R-:W-:Y:S01]  /*3f90*/  UMOV UR18, UR7 ;  /* 0x0000000700127c82 */ /* 0x000fe20008000000 */
[----:B------:R-:W-:-:S09]  /*3fa0*/  UMOV UR17, UR21 ;  /* 0x0000001500117c82 */ /* 0x000fd20008000000 */
.L_x_86:
[----:B--2---:R-:W-:Y:S01]  /*3fb0*/  ULEA UR9, UR17, UR8, 0x3 ;  /* 0x0000000811097291 */ /* 0x004fe2000f8e18ff */
[----:B---3--:R-:W-:Y:S11]  /*3fc0*/  @P2 BRA `(.L_x_84) ;  /* 0x00000000000c2947 */ /* 0x008ff60003800000 */
[----:B-1----:R-:W-:Y:S04]  /*3fd0*/  SHF.L.U32 R4, R2, 0x1f, RZ ;  /* 0x0000001f02047819 */ /* 0x002fe800000006ff */
[----:B------:R-:W1:Y:S02]  /*3fe0*/  SYNCS.PHASECHK.TRANS64.TRYWAIT P0, [UR9], R4 ;  /* 0x00000004ff0075a7 */ /* 0x000e640008001109 */
[----:B-1----:R-:W-:Y:S05]  /*3ff0*/  @!P0 BRA `(.L_x_85) ;  /* 0x00000068005c8947 */ /* 0x002fea0003800000 */
.L_x_84:
[----:B------:R-:W-:Y:S01]  /*4000*/  UISETP.NE.AND UP0, UPT, UR18, 0x1, UPT ;  /* 0x000000011200788c */ /* 0x000fe2000bf05270 */
[----:B------:R-:W-:Y:S01]  /*4010*/  PLOP3.LUT P2, PT, PT, PT, PT, 0x80, 0x8 ;  /* 0x000000000008781c */ /* 0x000fe20003f4f070 */
[----:B------:R-:W-:Y:S02]  /*4020*/  UIADD3 UR21, UPT, UPT, UR17, 0x1, URZ ;  /* 0x0000000111157890 */ /* 0x000fe4000fffe0ff */
[----:B------:R-:W-:Y:S02]  /*4030*/  ULEA UR30, UR17, UR15, 0x9 ;  /* 0x0000000f111e7291 */ /* 0x000fe4000f8e48ff */
[----:B------:R-:W-:Y:S01]  /*4040*/  UISETP.NE.AND UP1, UPT, UR21, 0x10, UPT ;  /* 0x000000101500788c */ /* 0x000fe2000bf25270 */
[----:B------:R-:W-:Y:S01]  /*4050*/  PLOP3.LUT P0, PT, PT, PT, UP0, 0x80, 0x8 ;  /* 0x000000000008781c */ /* 0x000fe20003f0f008 */
[----:B------:R-:W-:Y:S02]  /*4060*/  ULEA UR32, UR17, UR14, 0x8 ;  /* 0x0000000e11207291 */ /* 0x000fe4000f8e40ff */
[----:B------:R-:W-:Y:S02]  /*4070*/  USEL UR16, URZ, 0x1, UP1 ;  /* 0x00000001ff107887 */ /* 0x000fe40008800000 */
[----:B------:R-:W-:Y:S02]  /*4080*/  USEL UR21, UR21, URZ, UP1 ;  /* 0x000000ff15157287 */ /* 0x000fe40008800000 */
[----:B------:R-:W-:Y:S02]  /*4090*/  UIADD3 UR36, UPT, UPT, UR30, 0x2, URZ ;  /* 0x000000021e247890 */ /* 0x000fe4000fffe0ff */
[----:B------:R-:W-:Y:S01]  /*40a0*/  @UP0 ULEA UR6, UR21, UR8, 0x3 ;  /* 0x0000000815060291 */ /* 0x000fe2000f8e18ff */
[----:B------:R-:W-:Y:S01]  /*40b0*/  LOP3.LUT R2, R2, UR16, RZ, 0x3c, !PT ;  /* 0x0000001002027c12 */ /* 0x000fe2000f8e3cff */
[----:B------:R-:W-:Y:S02]  /*40c0*/  UIADD3 UR34, UPT, UPT, UR32, 0x2, URZ ;  /* 0x0000000220227890 */ /* 0x000fe4000fffe0ff */
[----:B------:R-:W-:Y:S01]  /*40d0*/  UIADD3 UR9, UPT, UPT, UR9, 0x80, URZ ;  /* 0x0000008009097890 */ /* 0x000fe2000fffe0ff */
[----:B-1----:R-:W-:Y:S01]  /*40e0*/  @P0 SHF.L.U32 R0, R2, 0x1f, RZ ;  /* 0x0000001f02000819 */ /* 0x002fe200000006ff */
[----:B------:R-:W-:Y:S01]  /*40f0*/  UMOV UR31, 0x80004020 ;  /* 0x80004020001f7882 */ /* 0x000fe20000000000 */
[----:B------:R-:W-:Y:S01]  /*4100*/  UMOV UR33, 0x80004020 ;  /* 0x8000402000217882 */ /* 0x000fe20000000000 */
[----:B------:R-:W-:Y:S01]  /*4110*/  UMOV UR37, 0x80004020 ;  /* 0x8000402000257882 */ /* 0x000fe20000000000 */
[----:B------:R2:W3:Y:S01]  /*4120*/  @P0 SYNCS.PHASECHK.TRANS64.TRYWAIT P2, [UR6], R0 ;  /* 0x00000000ff0005a7 */ /* 0x0004e20008041106 */
[----:B------:R-:W-:Y:S01]  /*4130*/  UIADD3 UR20, UPT, UPT, UR20, 0x1, URZ ;  /* 0x0000000114147890 */ /* 0x000fe2000fffe0ff */
[----:B------:R2:W-:Y:S01]  /*4140*/  UTCHMMA.2CTA gdesc[UR32], gdesc[UR30], tmem[UR11], tmem[UR28], idesc[UR29], UP3 ;  /* 0x00ff1c1e200075ea */ /* 0x0005e20009a0000b */
[----:B------:R-:W-:Y:S02]  /*4150*/  UIADD3 UR18, UPT, UPT, UR18, -0x1, URZ ;  /* 0xffffffff12127890 */ /* 0x000fe4000fffe0ff */
[----:B------:R-:W-:Y:S02]  /*4160*/  UISETP.NE.AND UP0, UPT, UR20, UR19, UPT ;  /* 0x000000131400728c */ /* 0x000fe4000bf05270 */
[----:B------:R-:W-:Y:S01]  /*4170*/  UPLOP3.LUT UP3, UPT, UPT, UPT, UPT, 0x80, 0x8 ;  /* 0x000000000008789c */ /* 0x000fe20003f6f070 */
[----:B------:R-:W-:Y:S01]  /*4180*/  UMOV UR35, 0x80004020 ;  /* 0x8000402000237882 */ /* 0x000fe20000000000 */
[----:B------:R-:W-:Y:S01]  /*4190*/  UMOV UR17, UR21 ;  /* 0x0000001500117c82 */ /* 0x000fe20008000000 */
[----:B------:R2:W-:Y:S01]  /*41a0*/  UTCHMMA.2CTA gdesc[UR34], gdesc[UR36], tmem[UR11], tmem[UR26], idesc[UR27], UPT ;  /* 0x00ff1a24220075ea */ /* 0x0005e2000ba0000b */
[----:B------:R2:W-:Y:S03]  /*41b0*/  UTCBAR.2CTA.MULTICAST [UR9], URZ, UR13 ;  /* 0x000000ff090073e9 */ /* 0x0005e6000820080d */
[----:B------:R-:W-:Y:S05]  /*41c0*/  BRA.U UP0, `(.L_x_86) ;  /* 0xfffffffd00787547 */ /* 0x000fea000b83ffff */
.L_x_83:
[----:B------:R-:W-:Y:S01]  /*41d0*/  UIADD3 UR10, UPT, UPT, UR10, 0x170, URZ ;  /* 0x000001700a0a7890 */ /* 0x000fe2000fffe0ff */
[----:B------:R-:W-:-:S08]  /*41e0*/  UMOV UR20, UR19 ;  /* 0x0000001300147c82 */ /* 0x000fd00008000000 */
[----:B------:R4:W-:Y:S01]  /*41f0*/  UTCBAR.2CTA.MULTICAST [UR10], URZ, UR12 ;  /* 0x000000ff0a0073e9 */ /* 0x0009e2000820080c */
[----:B------:R-:W-:Y:S02]  /*4200*/  NOP ;  /* 0x0000000000007918 */ /* 0x000fe40000000000 */
.L_x_81:
[----:B------:R-:W-:Y:S01]  /*4210*/  UIADD3 UR22, UPT, UPT, UR22, 0x1, URZ ;  /* 0x0000000116167890 */ /* 0x000fe2000fffe0ff */
[----:B------:R-:W-:-:S03]  /*4220*/  ISETP.NE.AND P0, PT, R8, 0x2, PT ;  /* 0x000000020800780c */ /* 0x000fc60003f05270 */
[----:B------:R-:W-:Y:S01]  /*4230*/  UISETP.NE.AND UP0, UPT, UR22, 0x4, UPT ;  /* 0x000000041600788c */ /* 0x000fe2000bf05270 */
[----:B-12---:R-:W-:Y:S02]  /*4240*/  SEL R0, RZ, 0x1, P0 ;  /* 0x00000001ff007807 */ /* 0x006fe40000000000 */
[----:B------:R-:W-:Y:S01]  /*4250*/  SEL R8, R8, RZ, P0 ;  /* 0x000000ff08087207 */ /* 0x000fe20000000000 */
[----:B------:R-:W-:Y:S01]  /*4260*/  USEL UR6, URZ, 0x1, UP0 ;  /* 0x00000001ff067887 */ /* 0x000fe20008000000 */
[----:B------:R-:W-:Y:S01]  /*4270*/  LOP3.LUT R3, R3, R0, RZ, 0x3c, !PT ;  /* 0x0000000003037212 */ /* 0x000fe200078e3cff */
[----:B------:R-:W-:-:S04]  /*4280*/  USEL UR22, UR22, URZ, UP0 ;  /* 0x000000ff16167287 */ /* 0x000fc80008000000 */
[----:B------:R-:W-:Y:S01]  /*4290*/  LOP3.LUT R9, R9, UR6, RZ, 0x3c, !PT ;  /* 0x0000000609097c12 */ /* 0x000fe2000f8e3cff */
[----:B------:R-:W-:Y:S07]  /*42a0*/  @P1 BRA `(.L_x_87) ;  /* 0xfffffff800b01947 */ /* 0x000fee000383ffff */
[----:B------:R-:W1:Y:S01]  /*42b0*/  S2UR UR6, SR_CgaCtaId ;  /* 0x00000000000679c3 */ /* 0x000e620000008800 */
[----:B------:R-:W-:Y:S01]  /*42c0*/  ELECT P0, URZ, PT ;  /* 0x0000000000ff782f */ /* 0x000fe20003800000 */
[----:B------:R-:W-:Y:S01]  /*42d0*/  HFMA2 R0, -RZ, RZ, 0, 5.9604644775390625e-08 ;  /* 0x00000001ff007431 */ /* 0x000fe200000001ff */
[----:B------:R-:W-:-:S05]  /*42e0*/  UMOV UR7, 0x40 ;  /* 0x0000004000077882 */ /* 0x000fca0000000000 */
[----:B------:R-:W-:Y:S01]  /*42f0*/  UVIRTCOUNT.DEALLOC.SMPOOL 0x80 ;  /* 0x000000800000784c */ /* 0x000fe20000000000 */
[----:B------:R-:W-:Y:S02]  /*4300*/  UISETP.NE.AND UP0, UPT, UR5, URZ, UPT ;  /* 0x000000ff0500728c */ /* 0x000fe4000bf05270 */
[----:B-1----:R-:W-:-:S09]  /*4310*/  ULEA UR6, UR6, UR7, 0x18 ;  /* 0x0000000706067291 */ /* 0x002fd2000f8ec0ff */
[----:B------:R1:W-:Y:S01]  /*4320*/  @P0 STS.U8 [UR6+0x1c], R0 ;  /* 0x00001c00ff000988 */ /* 0x0003e20008000006 */
[----:B------:R-:W-:Y:S05]  /*4330*/  BRA.U UP0, `(.L_x_88) ;  /* 0x0000000100a07547 */ /* 0x000fea000b800000 */
[----:B------:R-:W-:Y:S01]  /*4340*/  UIADD3 UR5, UPT, UPT, UR8, 0x190, URZ ;  /* 0x0000019008057890 */ /* 0x000fe2000fffe0ff */
[----:B------:R-:W-:-:S03]  /*4350*/  SHF.L.U32 R2, R9, 0x1f, RZ ;  /* 0x0000001f09027819 */ /* 0x000fc600000006ff */
[----:B------:R-:W-:-:S09]  /*4360*/  ULEA UR7, UR22, UR5, 0x3 ;  /* 0x0000000516077291 */ /* 0x000fd2000f8e18ff */
[----:B------:R-:W2:Y:S02]  /*4370*/  SYNCS.PHASECHK.TRANS64.TRYWAIT P0, [UR7], R2 ;  /* 0x00000002ff0075a7 */ /* 0x000ea40008001107 */
[----:B--2---:R-:W-:Y:S05]  /*4380*/  @!P0 BRA `(.L_x_89) ;  /* 0x0000006400908947 */ /* 0x004fea0003800000 */
.L_x_209:
[----:B------:R-:W-:-:S04]  /*4390*/  UIADD3 UR9, UPT, UPT, UR22, 0x1, URZ ;  /* 0x0000000116097890 */ /* 0x000fc8000fffe0ff */
[----:B------:R-:W-:-:S04]  /*43a0*/  UISETP.NE.AND UP1, UPT, UR9, 0x4, UPT ;  /* 0x000000040900788c */ /* 0x000fc8000bf25270 */
[----:B----4-:R-:W-:Y:S02]  /*43b0*/  USEL UR10, URZ, 0x1, UP1 ;  /* 0x00000001ff0a7887 */ /* 0x010fe40008800000 */
[----:B------:R-:W-:-:S04]  /*43c0*/  USEL UR9, UR9, URZ, UP1 ;  /* 0x000000ff09097287 */ /* 0x000fc80008800000 */
[----:B------:R-:W-:Y:S01]  /*43d0*/  ULEA UR7, UR9, UR5, 0x3 ;  /* 0x0000000509077291 */ /* 0x000fe2000f8e18ff */
[----:B-1----:R-:W-:-:S04]  /*43e0*/  LOP3.LUT R2, R9, UR10, RZ, 0x3c, !PT ;  /* 0x0000000a09027c12 */ /* 0x002fc8000f8e3cff */
[----:B------:R-:W-:-:S04]  /*43f0*/  SHF.L.U32 R3, R2, 0x1f, RZ ;  /* 0x0000001f02037819 */ /* 0x000fc800000006ff */
[----:B------:R-:W1:Y:S02]  /*4400*/  SYNCS.PHASECHK.TRANS64.TRYWAIT P0, [UR7], R3 ;  /* 0x00000003ff0075a7 */ /* 0x000e640008001107 */
[----:B-1----:R-:W-:Y:S05]  /*4410*/  @!P0 BRA `(.L_x_90) ;  /* 0x0000006400848947 */ /* 0x002fea0003800000 */
.L_x_211:
        /* <DEDUP_REMOVED lines=9> */
.L_x_213:
[----:B------:R-:W-:-:S04]  /*44b0*/  UIADD3 UR9, UPT, UPT, UR9, 0x1, URZ ;  /* 0x0000000109097890 */ /* 0x000fc8000fffe0ff */
[----:B------:R-:W-:-:S04]  /*44c0*/  UISETP.NE.AND UP1, UPT, UR9, 0x4, UPT ;  /* 0x000000040900788c */ /* 0x000fc8000bf25270 */
[----:B------:R-:W-:Y:S02]  /*44d0*/  USEL UR7, URZ, 0x1, UP1 ;  /* 0x00000001ff077887 */ /* 0x000fe40008800000 */
[----:B------:R-:W-:-:S04]  /*44e0*/  USEL UR9, UR9, URZ, UP1 ;  /* 0x000000ff09097287 */ /* 0x000fc80008800000 */
[----:B------:R-:W-:Y:S01]  /*44f0*/  ULEA UR9, UR9, UR5, 0x3 ;  /* 0x0000000509097291 */ /* 0x000fe2000f8e18ff */
[----:B------:R-:W-:-:S04]  /*4500*/  LOP3.LUT R2, R2, UR7, RZ, 0x3c, !PT ;  /* 0x0000000702027c12 */ /* 0x000fc8000f8e3cff */
[----:B------:R-:W-:Y:S01]  /*4510*/  SHF.L.U32 R2, R2, 0x1f, RZ ;  /* 0x0000001f02027819 */ /* 0x000fe200000006ff */
[----:B-1----:R-:W-:-:S04]  /*4520*/  IMAD.U32 R0, RZ, RZ, UR9 ;  /* 0x00000009ff007e24 */ /* 0x002fc8000f8e00ff */
[----:B------:R1:W2:Y:S03]  /*4530*/  SYNCS.PHASECHK.TRANS64.TRYWAIT P0, [R0+URZ], R2 ;  /* 0x00000002000075a7 */ /* 0x0002a600080011ff */
[----:B--2---:R-:W-:Y:S05]  /*4540*/  @!P0 NANOSLEEP.SYNCS 0x989680 ;  /* 0x009896800000895d */ /* 0x004fea0003900000 */
[----:B------:R-:W2:Y:S02]  /*4550*/  @!P0 SYNCS.PHASECHK.TRANS64 P0, [R0+URZ], R2 ;  /* 0x00000002000085a7 */ /* 0x000ea400080010ff */
[----:B--2---:R-:W-:Y:S05]  /*4560*/  @P0 BRA `(.L_x_92) ;  /* 0x0000000000200947 */ /* 0x004fea0003800000 */
.L_x_93:
[----:B--2---:R2:W4:Y:S02]  /*4570*/  SYNCS.PHASECHK.TRANS64.TRYWAIT P0, [R0+URZ], R2 ;  /* 0x00000002000075a7 */ /* 0x00452400080011ff */
[----:B----4-:R-:W-:Y:S05]  /*4580*/  @!P0 NANOSLEEP.SYNCS 0x989680 ;  /* 0x009896800000895d */ /* 0x010fea0003900000 */
[----:B------:R-:W4:Y:S02]  /*4590*/  @!P0 SYNCS.PHASECHK.TRANS64 P0, [R0+URZ], R2 ;  /* 0x00000002000085a7 */ /* 0x000f2400080010ff */
[----:B----4-:R-:W-:Y:S05]  /*45a0*/  @!P0 BRA `(.L_x_93) ;  /* 0xfffffffc00f08947 */ /* 0x010fea000383ffff */
[----:B------:R-:W-:Y:S05]  /*45b0*/  BRA `(.L_x_92) ;  /* 0x00000000000c7947 */ /* 0x000fea0003800000 */
.L_x_88:
[----:B------:R-:W-:-:S04]  /*45c0*/  UIADD3 UR5, UPT, UPT, UR8, 0x1d0, URZ ;  /* 0x000001d008057890 */ /* 0x000fc8000fffe0ff */
[----:B------:R-:W-:-:S09]  /*45d0*/  UPRMT UR5, UR4, 0x654, UR5 ;  /* 0x0000065404057896 */ /* 0x000fd20008000005 */
[----:B------:R-:W-:Y:S03]  /*45e0*/  SYNCS.ARRIVE.TRANS64.RED.A1T0 RZ, [UR5], RZ ;  /* 0x000000ffffff79a7 */ /* 0x000fe60008100405 */
.L_x_92:
[----:B-12---:R-:W-:Y:S01]  /*45f0*/  SHF.L.U32 R2, RZ, 0x1f, RZ ;  /* 0x0000001fff027819 */ /* 0x006fe200000006ff */
[----:B------:R-:W-:Y:S01]  /*4600*/  UIADD3 UR5, UPT, UPT, UR8, 0x1d0, URZ ;  /* 0x000001d008057890 */ /* 0x000fe2000fffe0ff */
[----:B------:R-:W-:Y:S02]  /*4610*/  PLOP3.LUT P0, PT, PT, PT, UP0, 0x80, 0x8 ;  /* 0x000000000008781c */ /* 0x000fe40003f0f008 */
[----:B------:R-:W1:Y:S02]  /*4620*/  SYNCS.PHASECHK.TRANS64.TRYWAIT P1, [UR8+0x1d0], R2 ;  /* 0x0001d002ff0075a7 */ /* 0x000e640008021108 */
[----:B-1----:R-:W-:Y:S09]  /*4630*/  @!P1 BRA `(.L_x_94) ;  /* 0x00000064002c9947 */ /* 0x002ff20003800000 */
.L_x_215:
[----:B------:R-:W-:Y:S01]  /*4640*/  @!UP0 UPRMT UR5, UR4, 0x654, UR5 ;  /* 0x0000065404058896 */ /* 0x000fe20008000005 */
[----:B------:R-:W-:Y:S02]  /*4650*/  UMOV UR8, 0xffff ;  /* 0x0000ffff00087882 */ /* 0x000fe40000000000 */
[----:B------:R-:W-:-:S06]  /*4660*/  UMOV UR4, 0x1 ;  /* 0x0000000100047882 */ /* 0x000fcc0000000000 */
[----:B------:R-:W-:Y:S01]  /*4670*/  @!P0 SYNCS.ARRIVE.TRANS64.RED.A1T0 RZ, [UR5], RZ ;  /* 0x000000ffffff89a7 */ /* 0x000fe20008100405 */
[----:B------:R-:W-:Y:S01]  /*4680*/  NOP ;  /* 0x0000000000007918 */ /* 0x000fe20000000000 */
[----:B-1----:R-:W1:Y:S01]  /*4690*/  LDS R0, [UR6+0x14] ;  /* 0x00001406ff007984 */ /* 0x002e620008000800 */
[----:B------:R-:W-:-:S04]  /*46a0*/  ULOP3.LUT UR5, UR24, 0xffff, URZ, 0xc0, !UPT ;  /* 0x0000ffff18057892 */ /* 0x000fc8000f8ec0ff */
[----:B------:R-:W-:-:S04]  /*46b0*/  USHF.R.U32.HI UR5, URZ, 0x5, UR5 ;  /* 0x00000005ff057899 */ /* 0x000fc80008011605 */
[----:B------:R-:W-:Y:S02]  /*46c0*/  USHF.L.U32 UR8, UR8, UR5, URZ ;  /* 0x0000000508087299 */ /* 0x000fe400080006ff */
[----:B------:R-:W-:-:S04]  /*46d0*/  USHF.L.U32 UR4, UR4, UR5, URZ ;  /* 0x0000000504047299 */ /* 0x000fc800080006ff */
[----:B-1----:R-:W-:-:S04]  /*46e0*/  LOP3.LUT R0, R0, UR8, RZ, 0xc0, !PT ;  /* 0x0000000800007c12 */ /* 0x002fc8000f8ec0ff */
[----:B------:R-:W-:-:S13]  /*46f0*/  ISETP.NE.AND P0, PT, R0, UR8, PT ;  /* 0x0000000800007c0c */ /* 0x000fda000bf05270 */
[----:B------:R-:W-:Y:S05]  /*4700*/  @P0 BRA `(.L_x_95) ;  /* 0x0000000000580947 */ /* 0x000fea0003800000 */
[----:B------:R-:W1:Y:S02]  /*4710*/  LDS R0, [UR6+0x18] ;  /* 0x00001806ff007984 */ /* 0x000e640008000800 */
[----:B-1----:R-:W-:-:S04]  /*4720*/  LOP3.LUT R0, R0, UR4, RZ, 0xc0, !PT ;  /* 0x0000000400007c12 */ /* 0x002fc8000f8ec0ff */
[----:B------:R-:W-:-:S13]  /*4730*/  ISETP.NE.AND P0, PT, R0, UR4, PT ;  /* 0x0000000400007c0c */ /* 0x000fda000bf05270 */
[----:B------:R-:W-:Y:S05]  /*4740*/  @P0 BRA `(.L_x_96) ;  /* 0x00000000003c0947 */ /* 0x000fea0003800000 */
[----:B------:R-:W1:Y:S01]  /*4750*/  S2R R2, SR_LANEID ;  /* 0x0000000000027919 */ /* 0x000e620000000000 */
[----:B------:R-:W-:Y:S01]  /*4760*/  ULOP3.LUT UR8, URZ, UR8, URZ, 0x33, !UPT ;  /* 0x00000008ff087292 */ /* 0x000fe2000f8e33ff */
[----:B------:R-:W-:Y:S02]  /*4770*/  VOTEU.ANY UR7, UPT, PT ;  /* 0x0000000000077886 */ /* 0x000fe400038e0100 */
[----:B------:R-:W-:-:S03]  /*4780*/  UFLO.U32 UR7, UR7 ;  /* 0x00000007000772bd */ /* 0x000fc600080e0000 */
[----:B------:R-:W-:-:S04]  /*4790*/  IMAD.U32 R0, RZ, RZ, UR8 ;  /* 0x00000008ff007e24 */ /* 0x000fc8000f8e00ff */
[----:B------:R2:W3:Y:S02]  /*47a0*/  REDUX UR5, R0 ;  /* 0x00000000000573c4 */ /* 0x0004e40000000000 */
[----:B------:R1:W-:Y:S02]  /*47b0*/  UTCATOMSWS.AND URZ, UR8 ;  /* 0x0000000800ff79e3 */ /* 0x0003e40008000000 */
[----:B-1----:R-:W-:Y:S02]  /*47c0*/  ISETP.EQ.U32.AND P0, PT, R2, UR7, PT ;  /* 0x0000000702007c0c */ /* 0x002fe4000bf02070 */
[----:B--2---:R-:W-:Y:S02]  /*47d0*/  LOP3.LUT R0, RZ, UR4, RZ, 0x33, !PT ;  /* 0x00000004ff007c12 */ /* 0x004fe4000f8e33ff */
[----:B---3--:R-:W-:Y:S02]  /*47e0*/  MOV R2, UR5 ;  /* 0x0000000500027c02 */ /* 0x008fe40008000f00 */
[----:B------:R-:W1:Y:S07]  /*47f0*/  REDUX UR4, R0 ;  /* 0x00000000000473c4 */ /* 0x000e6e0000000000 */
[----:B------:R2:W-:Y:S01]  /*4800*/  @P0 ATOMS.AND RZ, [UR6+0x14], R2 ;  /* 0x00001402ffff098c */ /* 0x0005e2000a800006 */
[----:B-1----:R-:W-:-:S05]  /*4810*/  IMAD.U32 R0, RZ, RZ, UR4 ;  /* 0x00000004ff007e24 */ /* 0x002fca000f8e00ff */
[----:B------:R2:W-:Y:S01]  /*4820*/  @P0 ATOMS.AND RZ, [UR6+0x18], R0 ;  /* 0x00001800ffff098c */ /* 0x0005e2000a800006 */
[----:B------:R-:W-:Y:S05]  /*4830*/  BRA `(.L_x_97) ;  /* 0x0000000000147947 */ /* 0x000fea0003800000 */
.L_x_96:
[----:B------:R-:W-:Y:S02]  /*4840*/  MOV R2, 0x4860 ;  /* 0x0000486000027802 */ /* 0x000fe40000000f00 */
[----:B---345:R-:W-:Y:S05]  /*4850*/  CALL.REL.NOINC `($__internal_0_$__cuda_sm10x_tcgen05_guardrail_trap_col_being_dealloced_not_returned_by_alloc) ;  /* 0x00000068000c7944 */ /* 0x038fea0003c00000 */
[----:B------:R-:W-:Y:S05]  /*4860*/  BRA `(.L_x_97) ;  /* 0x0000000000087947 */ /* 0x000fea0003800000 */
.L_x_95:
[----:B------:R-:W-:Y:S02]  /*4870*/  MOV R2, 0x4890 ;  /* 0x0000489000027802 */ /* 0x000fe40000000f00 */
[----:B---345:R-:W-:Y:S05]  /*4880*/  CALL.REL.NOINC `($__internal_2_$__cuda_sm10x_tcgen05_guardrail_trap_unallocated_columns_being_dealloced) ;  /* 0x0000006800187944 */ /* 0x038fea0003c00000 */
.L_x_97:
[----:B------:R-:W-:Y:S01]  /*4890*/  NOP ;  /* 0x0000000000007918 */ /* 0x000fe20000000000 */
[----:B----4-:R-:W-:Y:S05]  /*48a0*/  EXIT ;  /* 0x000000000000794d */ /* 0x010fea0003800000 */
.L_x_68:
[----:B------:R-:W-:-:S09]  /*48b0*/  UISETP.NE.OR UP5, UPT, UR10, 0x3, !UP5 ;  /* 0x000000030a00788c */ /* 0x000fd2000efa5670 */
[----:B------:R-:W-:Y:S05]  /*48c0*/  BRA.U UP5, `(.L_x_98) ;  /* 0x0000001105747547 */ /* 0x000fea000b800000 */
[----:B------:R-:W1:Y:S01]  /*48d0*/  LDC R0, c[0x0][0xb30] ;  /* 0x0002cc00ff007b82 */ /* 0x000e620000000800 */
[----:B------:R-:W2:Y:S01]  /*48e0*/  LDCU.64 UR8, c[0x0][0x888] ;  /* 0x00011100ff0877ac */ /* 0x000ea20008000a00 */
[----:B------:R-:W-:Y:S02]  /*48f0*/  HFMA2 R27, -RZ, RZ, 0, 0 ;  /* 0x00000000ff1b7431 */ /* 0x000fe400000001ff */
[----:B------:R-:W-:Y:S01]  /*4900*/  IMAD.MOV.U32 R29, RZ, RZ, 0x1 ;  /* 0x00000001ff1d7424 */ /* 0x000fe200078e00ff */
[----:B------:R-:W-:Y:S01]  /*4910*/  MOV R25, 0x2000 ;  /* 0x0000200000197802 */ /* 0x000fe20000000f00 */
[----:B------:R-:W3:Y:S01]  /*4920*/  LDCU.64 UR4, c[0x0][0x890] ;  /* 0x00011200ff0477ac */ /* 0x000ee20008000a00 */
[----:B------:R-:W-:Y:S01]  /*4930*/  IMAD.MOV.U32 R28, RZ, RZ, RZ ;  /* 0x000000ffff1c7224 */ /* 0x000fe200078e00ff */
[----:B------:R-:W4:Y:S01]  /*4940*/  LDC R24, c[0x0][0x370] ;  /* 0x0000dc00ff187b82 */ /* 0x000f220000000800 */
[----:B------:R-:W-:Y:S01]  /*4950*/  UMOV UR7, 0x400 ;  /* 0x0000040000077882 */ /* 0x000fe20000000000 */
[----:B------:R-:W-:-:S02]  /*4960*/  UPLOP3.LUT UP1, UPT, UPT, UPT, UPT, 0x40, 0x4 ;  /* 0x000000000004789c */ /* 0x000fc40003f2e870 */
[----:B------:R-:W-:-:S04]  /*4970*/  ULEA UR7, UR37, UR7, 0x18 ;  /* 0x0000000725077291 */ /* 0x000fc8000f8ec0ff */
[----:B------:R-:W4:Y:S01]  /*4980*/  LDC R3, c[0x0][0xb0c] ;  /* 0x0002c300ff037b82 */ /* 0x000f220000000800 */
[----:B------:R-:W-:Y:S02]  /*4990*/  UIADD3 UR13, UPT, UPT, UR7, 0x118, URZ ;  /* 0x00000118070d7890 */ /* 0x000fe4000fffe0ff */
[----:B--2---:R-:W-:Y:S02]  /*49a0*/  UISETP.NE.U32.AND UP3, UPT, UR8, URZ, UPT ;  /* 0x000000ff0800728c */ /* 0x004fe4000bf65070 */
[----:B------:R-:W-:Y:S02]  /*49b0*/  UIADD3 UR41, UPT, UPT, UR7, 0x100, URZ ;  /* 0x0000010007297890 */ /* 0x000fe4000fffe0ff */
[----:B---3--:R-:W-:Y:S01]  /*49c0*/  UISETP.NE.U32.AND UP4, UPT, UR4, URZ, UPT ;  /* 0x000000ff0400728c */ /* 0x008fe2000bf85070 */
[----:B------:R-:W2:Y:S01]  /*49d0*/  LDC R18, c[0x0][0xb20] ;  /* 0x0002c800ff127b82 */ /* 0x000ea20000000800 */
[----:B-1----:R-:W-:Y:S01]  /*49e0*/  ISETP.NE.AND P1, PT, R0, 0x1, PT ;  /* 0x000000010000780c */ /* 0x002fe20003f25270 */
[----:B------:R-:W-:-:S02]  /*49f0*/  UISETP.NE.AND.EX UP3, UPT, UR9, URZ, UPT, UP3 ;  /* 0x000000ff0900728c */ /* 0x000fc4000bf65330 */
[----:B------:R-:W-:Y:S02]  /*4a00*/  UIADD3 UR33, UPT, UPT, UR7, 0x108, URZ ;  /* 0x0000010807217890 */ /* 0x000fe4000fffe0ff */
[----:B------:R-:W-:Y:S02]  /*4a10*/  UIADD3 UR25, UPT, UPT, UR7, 0x110, URZ ;  /* 0x0000011007197890 */ /* 0x000fe4000fffe0ff */
[----:B------:R-:W1:Y:S01]  /*4a20*/  LDC.64 R30, c[0x0][0x348] ;  /* 0x0000d200ff1e7b82 */ /* 0x000e620000000a00 */
[----:B------:R-:W-:Y:S02]  /*4a30*/  UPRMT UR13, UR37, 0x654, UR13 ;  /* 0x00000654250d7896 */ /* 0x000fe4000800000d */
[----:B------:R-:W-:-:S05]  /*4a40*/  UISETP.NE.AND.EX UP4, UPT, UR5, URZ, UPT, UP4 ;  /* 0x000000ff0500728c */ /* 0x000fca000bf85340 */
[----:B------:R-:W3:Y:S08]  /*4a50*/  LDC.64 R16, c[0x0][0xb10] ;  /* 0x0002c400ff107b82 */ /* 0x000ef00000000a00 */
[----:B------:R-:W1:Y:S08]  /*4a60*/  LDC.64 R6, c[0x0][0xb18] ;  /* 0x0002c600ff067b82 */ /* 0x000e700000000a00 */
[----:B------:R-:W1:Y:S08]  /*4a70*/  LDC.64 R4, c[0x0][0xb28] ;  /* 0x0002ca00ff047b82 */ /* 0x000e700000000a00 */
[----:B--2-4-:R-:W1:Y:S02]  /*4a80*/  LDC R19, c[0x0][0x374] ;  /* 0x0000dd00ff137b82 */ /* 0x014e640000000800 */
.L_x_109:
[C---:B------:R-:W-:Y:S02]  /*4a90*/  LEA R0, R28.reuse, UR7, 0x3 ;  /* 0x000000071c007c11 */ /* 0x040fe4000f8e18ff */
[----:B------:R-:W-:Y:S02]  /*4aa0*/  SHF.L.U32 R2, R27, 0x1f, RZ ;  /* 0x0000001f1b027819 */ /* 0x000fe400000006ff */
[----:B------:R-:W-:Y:S02]  /*4ab0*/  LEA R20, R28, UR7, 0x4 ;  /* 0x000000071c147c11 */ /* 0x000fe4000f8e20ff */
[----:B--2---:R-:W2:Y:S02]  /*4ac0*/  SYNCS.PHASECHK.TRANS64.TRYWAIT P0, [R0+URZ+0x150], R2 ;  /* 0x00015002000075a7 */ /* 0x004ea400080011ff */
[----:B--2---:R-:W-:Y:S05]  /*4ad0*/  @!P0 BRA `(.L_x_99) ;  /* 0x00000060001c8947 */ /* 0x004fea0003800000 */
.L_x_216:
[----:B------:R-:W-:Y:S01]  /*4ae0*/  ISETP.GE.AND P0, PT, R40, 0x1, PT ;  /* 0x000000012800780c */ /* 0x000fe20003f06270 */
[----:B------:R-:W4:Y:S01]  /*4af0*/  LDS.128 R20, [R20+0x1e0] ;  /* 0x0001e00014147984 */ /* 0x000f220000000c00 */
[----:B--2---:R-:W-:Y:S01]  /*4b00*/  VIADD R0, R0, 0x160 ;  /* 0x0000016000007836 */ /* 0x004fe20000000000 */
[----:B------:R-:W-:Y:S01]  /*4b10*/  @!PT LDS RZ, [RZ] ;  /* 0x00000000fffff984 */ /* 0x000fe20000000800 */
[----:B------:R-:W-:Y:S01]  /*4b20*/  @!PT LDS RZ, [RZ] ;  /* 0x00000000fffff984 */ /* 0x000fe20000000800 */
[----:B------:R-:W-:Y:S01]  /*4b30*/  @!PT LDS RZ, [RZ] ;  /* 0x00000000fffff984 */ /* 0x000fe20000000800 */
[----:B------:R-:W-:Y:S01]  /*4b40*/  @!PT LDS RZ, [RZ] ;  /* 0x00000000fffff984 */ /* 0x000fe20000000800 */
[----:B------:R2:W-:Y:S06]  /*4b50*/  MEMBAR.ALL.CTA ;  /* 0x0000000000007992 */ /* 0x0005ec0000008000 */
[----:B--2---:R-:W2:Y:S01]  /*4b60*/  FENCE.VIEW.ASYNC.S ;  /* 0x00000000000073c6 */ /* 0x004ea20000000000 */
[----:B------:R-:W-:Y:S04]  /*4b70*/  PRMT R0, RZ, 0x654, R0 ;  /* 0x00000654ff007816 */ /* 0x000fe80000000000 */
[----:B--2---:R2:W-:Y:S01]  /*4b80*/  SYNCS.ARRIVE.TRANS64.RED.A1T0 RZ, [R0+URZ], RZ ;  /* 0x000000ff00ff79a7 */ /* 0x0045e200081004ff */
[----:B----4-:R-:W-:Y:S11]  /*4b90*/  LOP3.LUT P3, RZ, R22, 0x1, RZ, 0xc0, !PT ;  /* 0x0000000116ff7812 */ /* 0x010ff6000786c0ff */
[----:B------:R-:W-:Y:S02]  /*4ba0*/  @!UPT UIADD3 URZ, UPT, UPT, URZ, URZ, URZ ;  /* 0x000000fffffff290 */ /* 0x000fe4000fffe0ff */
[----:B------:R-:W-:Y:S02]  /*4bb0*/  @P3 MOV R11, R20 ;  /* 0x00000014000b3202 */ /* 0x000fe40000000f00 */
[----:B------:R-:W-:Y:S01]  /*4bc0*/  @P3 LOP3.LUT R10, R21, 0xffff, RZ, 0xc0, !PT ;  /* 0x0000ffff150a3812 */ /* 0x000fe200078ec0ff */
[----:B--2---:R-:W-:Y:S06]  /*4bd0*/  @!P0 BRA `(.L_x_100) ;  /* 0x0000000000a48947 */ /* 0x004fec0003800000 */
[-C--:B-1----:R-:W-:Y:S01]  /*4be0*/  IMAD.HI.U32 R0, R19, R7.reuse, RZ ;  /* 0x0000000713007227 */ /* 0x082fe200078e00ff */
[----:B------:R-:W-:Y:S02]  /*4bf0*/  ISETP.NE.AND P0, PT, R6, 0x1, PT ;  /* 0x000000010600780c */ /* 0x000fe40003f05270 */
[----:B------:R-:W-:Y:S01]  /*4c00*/  ISETP.NE.AND P2, PT, R40, 0x1, PT ;  /* 0x000000012800780c */ /* 0x000fe20003f45270 */
[----:B---3--:R-:W-:Y:S01]  /*4c10*/  IMAD.HI.U32 R9, R24, R16, RZ ;  /* 0x0000001018097227 */ /* 0x008fe200078e00ff */
[----:B------:R-:W-:Y:S02]  /*4c20*/  SHF.R.U32.HI R0, RZ, R18, R0 ;  /* 0x00000012ff007219 */ /* 0x000fe40000011600 */
[----:B------:R-:W-:Y:S01]  /*4c30*/  ISETP.NE.AND P4, PT, R3, 0x1, PT ;  /* 0x000000010300780c */ /* 0x000fe20003f85270 */
[----:B------:R-:W-:Y:S01]  /*4c40*/  IMAD.HI.U32 R13, R10, R7, RZ ;  /* 0x000000070a0d7227 */ /* 0x000fe200078e00ff */
[----:B------:R-:W-:Y:S02]  /*4c50*/  SHF.R.U32.HI R9, RZ, R17, R9 ;  /* 0x00000011ff097219 */ /* 0x000fe40000011609 */
[----:B------:R-:W-:Y:S01]  /*4c60*/  SEL R0, R19, R0, !P0 ;  /* 0x0000000013007207 */ /* 0x000fe20004000000 */
[----:B------:R-:W-:Y:S01]  /*4c70*/  IMAD.HI.U32 R12, R11, R16, RZ ;  /* 0x000000100b0c7227 */ /* 0x000fe200078e00ff */
[----:B------:R-:W-:Y:S03]  /*4c80*/  SEL R9, R24, R9, !P4 ;  /* 0x0000000918097207 */ /* 0x000fe60006000000 */
[-C--:B------:R-:W-:Y:S01]  /*4c90*/  IMAD.HI.U32 R8, R0, R4.reuse, RZ ;  /* 0x0000000400087227 */ /* 0x080fe200078e00ff */
[----:B------:R-:W-:Y:S03]  /*4ca0*/  SHF.R.U32.HI R12, RZ, R17, R12 ;  /* 0x00000011ff0c7219 */ /* 0x000fe6000001160c */
[----:B------:R-:W-:Y:S01]  /*4cb0*/  IMAD.HI.U32 R2, R9, R4, RZ ;  /* 0x0000000409027227 */ /* 0x000fe200078e00ff */
[-C--:B------:R-:W-:Y:S02]  /*4cc0*/  @P2 SHF.R.U32.HI R0, RZ, R5.reuse, R8 ;  /* 0x00000005ff002219 */ /* 0x080fe40000011608 */
[----:B------:R-:W-:Y:S02]  /*4cd0*/  SHF.R.U32.HI R8, RZ, R18, R13 ;  /* 0x00000012ff087219 */ /* 0x000fe4000001160d */
[----:B------:R-:W-:Y:S01]  /*4ce0*/  @P2 SHF.R.U32.HI R9, RZ, R5, R2 ;  /* 0x00000005ff092219 */ /* 0x000fe20000011602 */
[----:B------:R-:W-:Y:S01]  /*4cf0*/  IMAD R0, R40, R0, RZ ;  /* 0x0000000028007224 */ /* 0x000fe200078e02ff */
[----:B------:R-:W-:Y:S02]  /*4d00*/  SEL R8, R10, R8, !P0 ;  /* 0x000000080a087207 */ /* 0x000fe40004000000 */
[----:B------:R-:W-:Y:S01]  /*4d10*/  SEL R2, R11, R12, !P4 ;  /* 0x0000000c0b027207 */ /* 0x000fe20006000000 */
[----:B------:R-:W-:Y:S01]  /*4d20*/  IMAD R12, R40, R9, RZ ;  /* 0x00000009280c7224 */ /* 0x000fe200078e02ff */
[C---:B------:R-:W-:Y:S01]  /*4d30*/  ISETP.GE.AND P0, PT, R8.reuse, R0, PT ;  /* 0x000000000800720c */ /* 0x040fe20003f06270 */
[----:B------:R-:W-:Y:S03]  /*4d40*/  IMAD.HI.U32 R0, R8, R4, RZ ;  /* 0x0000000408007227 */ /* 0x000fe600078e00ff */
[----:B------:R-:W-:Y:S02]  /*4d50*/  ISETP.GE.OR P0, PT, R2, R12, P0 ;  /* 0x0000000c0200720c */ /* 0x000fe40000706670 */
[-C--:B------:R-:W-:Y:S04]  /*4d60*/  SHF.R.U32.HI R0, RZ, R5.reuse, R0 ;  /* 0x00000005ff007219 */ /* 0x080fe80000011600 */
[----:B------:R-:W-:Y:S05]  /*4d70*/  SEL R13, R8, R0, !P2 ;  /* 0x00000000080d7207 */ /* 0x000fea0005000000 */
[----:B------:R-:W-:Y:S02]  /*4d80*/  IMAD.MOV R12, RZ, RZ, -R13 ;  /* 0x000000ffff0c7224 */ /* 0x000fe400078e0a0d */
[----:B------:R-:W-:Y:S04]  /*4d90*/  @!P0 IMAD.HI.U32 R0, R2, R4, RZ ;  /* 0x0000000402008227 */ /* 0x000fe800078e00ff */
[----:B------:R-:W-:Y:S01]  /*4da0*/  IMAD R12, R40, R12, R8 ;  /* 0x0000000c280c7224 */ /* 0x000fe200078e0208 */
[----:B------:R-:W-:Y:S04]  /*4db0*/  @!P0 SHF.R.U32.HI R0, RZ, R5, R0 ;  /* 0x00000005ff008219 */ /* 0x000fe80000011600 */
[----:B------:R-:W-:Y:S04]  /*4dc0*/  @!P0 SEL R0, R2, R0, !P2 ;  /* 0x0000000002008207 */ /* 0x000fe80005000000 */
[----:B------:R-:W-:Y:S01]  /*4dd0*/  @!P0 IADD3 R13, PT, PT, R13, -R0, RZ ;  /* 0x800000000d0d8210 */ /* 0x000fe20007ffe0ff */
[----:B------:R-:W-:Y:S01]  /*4de0*/  @!P0 IMAD R0, R9, R12, R0 ;  /* 0x0000000c09008224 */ /* 0x000fe200078e0200 */
[----:B------:R-:W-:Y:S01]  /*4df0*/  IADD3 R9, PT, PT, -R8, RZ, RZ ;  /* 0x000000ff08097210 */ /* 0x000fe20007ffe1ff */
[--C-:B------:R-:W-:Y:S02]  /*4e00*/  IMAD.MOV R12, RZ, RZ, -R2.reuse ;  /* 0x000000ffff0c7224 */ /* 0x100fe400078e0a02 */
[----:B------:R-:W-:Y:S02]  /*4e10*/  @!P0 IMAD R8, R13, R40, R2 ;  /* 0x000000280d088224 */ /* 0x000fe400078e0202 */
[----:B------:R-:W-:Y:S02]  /*4e20*/  @!P0 IMAD.MOV.U32 R2, RZ, RZ, R0 ;  /* 0x000000ffff028224 */ /* 0x000fe400078e0000 */
[----:B------:R-:W-:Y:S02]  /*4e30*/  IMAD R11, R3, R12, R11 ;  /* 0x0000000c030b7224 */ /* 0x000fe400078e020b */
[----:B------:R-:W-:Y:S02]  /*4e40*/  IMAD R10, R6, R9, R10 ;  /* 0x00000009060a7224 */ /* 0x000fe400078e020a */
[----:B------:R-:W-:Y:S02]  /*4e50*/  IMAD R11, R2, R3, R11 ;  /* 0x00000003020b7224 */ /* 0x000fe400078e020b */
[----:B------:R-:W-:Y:S02]  /*4e60*/  IMAD R10, R8, R6, R10 ;  /* 0x00000006080a7224 */ /* 0x000fe400078e020a */
.L_x_100:
[----:B------:R-:W-:Y:S05]  /*4e70*/  BRA.U UP1, `(.L_x_101) ;  /* 0x0000000101107547 */ /* 0x000fea000b800000 */
[----:B------:R-:W-:Y:S04]  /*4e80*/  MOV R2, UR6 ;  /* 0x0000000600027c02 */ /* 0x000fe80008000f00 */
[----:B------:R-:W-:Y:S04]  /*4e90*/  SHF.L.U32 R2, R2, 0x1f, RZ ;  /* 0x0000001f02027819 */ /* 0x000fe800000006ff */
[----:B------:R-:W2:Y:S02]  /*4ea0*/  SYNCS.PHASECHK.TRANS64.TRYWAIT P0, [UR7+0x148], R2 ;  /* 0x00014802ff0075a7 */ /* 0x000ea40008001107 */
[----:B--2---:R-:W-:Y:S05]  /*4eb0*/  @!P0 BRA `(.L_x_102) ;  /* 0x0000005c00388947 */ /* 0x004fea0003800000 */
.L_x_101:
[----:B------:R-:W-:Y:S02]  /*4ec0*/  R2UR UR42, R15 ;  /* 0x000000000f2a72ca */ /* 0x000fe400000e0000 */
[----:B------:R-:W-:Y:S02]  /*4ed0*/  R2UR UR43, R14 ;  /* 0x000000000e2b72ca */ /* 0x000fe400000e0000 */
[----:B------:R-:W-:Y:S02]  /*4ee0*/  ISETP.NE.U32.AND P2, PT, RZ, UR4, PT ;  /* 0x00000004ff007c0c */ /* 0x000fe4000bf45070 */
[----:B------:R-:W-:Y:S02]  /*4ef0*/  SHF.L.U32 R14, R29, 0x1f, RZ ;  /* 0x0000001f1d0e7819 */ /* 0x000fe400000006ff */
[----:B------:R-:W-:Y:S05]  /*4f00*/  ISETP.NE.AND.EX P2, PT, RZ, UR5, PT, P2 ;  /* 0x00000005ff007c0c */ /* 0x000fea000bf45320 */
[----:B------:R-:W-:Y:S02]  /*4f10*/  USHF.L.U32 UR42, UR42, 0x8, URZ ;  /* 0x000000082a2a7899 */ /* 0x000fe400080006ff */
[----:B------:R-:W-:Y:S01]  /*4f20*/  USHF.L.U32 UR43, UR43, 0x6, URZ ;  /* 0x000000062b2b7899 */ /* 0x000fe200080006ff */
[----:B------:R-:W-:Y:S11]  /*4f30*/  BRA.U !UP4, `(.L_x_103) ;  /* 0x000000010c347547 */ /* 0x000ff6000b800000 */
[----:B------:R-:W-:Y:S01]  /*4f40*/  UPLOP3.LUT UP0, UPT, UPT, UPT, UP3, 0x80, 0x8 ;  /* 0x000000000008789c */ /* 0x000fe20003f0f030 */
[----:B--2---:R-:W-:Y:S02]  /*4f50*/  HFMA2 R0, -RZ, RZ, 0, 5.9604644775390625e-08 ;  /* 0x00000001ff007431 */ /* 0x004fe400000001ff */
[----:B------:R-:W-:Y:S03]  /*4f60*/  IMAD.MOV.U32 R92, RZ, RZ, 0x1 ;  /* 0x00000001ff5c7424 */ /* 0x000fe600078e00ff */
[----:B------:R-:W-:Y:S05]  /*4f70*/  PLOP3.LUT P0, PT, PT, PT, UP0, 0x80, 0x8 ;  /* 0x000000000008781c */ /* 0x000fea0003f0f008 */
[----:B------:R-:W2:Y:S01]  /*4f80*/  @UP0 LDCU.64 UR10, c[0x0][0x888] ;  /* 0x00011100ff0a07ac */ /* 0x000ea20008000a00 */
[----:B------:R-:W-:Y:S07]  /*4f90*/  @UP0 UIMAD UR8, UR36, UR4, URZ ;  /* 0x00000004240802a4 */ /* 0x000fee000f8e02ff */
[----:B------:R-:W-:Y:S01]  /*4fa0*/  @!P0 PRMT R92, R0, 0x7610, R92 ;  /* 0x00007610005c8816 */ /* 0x000fe2000000005c */
[----:B--2---:R-:W-:Y:S03]  /*4fb0*/  @UP0 UIMAD.WIDE UR10, UR8, 0x4, UR10 ;  /* 0x00000004080a08a5 */ /* 0x004fe6000f8e020a */
[----:B------:R-:W2:Y:S03]  /*4fc0*/  @!UP0 LDCU UR8, c[0x0][0x880] ;  /* 0x00011000ff0887ac */ /* 0x000ea60008000800 */
[----:B------:R-:W-:Y:S01]  /*4fd0*/  IMAD.U32 R8, RZ, RZ, UR10 ;  /* 0x0000000aff087e24 */ /* 0x000fe2000f8e00ff */
[----:B------:R-:W-:Y:S05]  /*4fe0*/  MOV R9, UR11 ;  /* 0x0000000b00097c02 */ /* 0x000fea0008000f00 */
[----:B-----5:R4:W5:Y:S02]  /*4ff0*/  @P0 LDG.E R49, desc[UR46][R8.64] ;  /* 0x0000002e08310981 */ /* 0x020964000c1e1900 */
[----:B--2-4-:R-:W-:Y:S07]  /*5000*/  @!P0 IMAD.U32 R49, RZ, RZ, UR8 ;  /* 0x00000008ff318e24 */ /* 0x014fee000f8e00ff */
.L_x_103:
[----:B-----5:R-:W-:Y:S01]  /*5010*/  @!P2 FSETP.EQ.AND P0, PT, R49, RZ, PT ;  /* 0x000000ff3100a20b */ /* 0x020fe20003f02000 */
[----:B------:R-:W-:Y:S01]  /*5020*/  @!UPT UIADD3 URZ, UPT, UPT, URZ, URZ, URZ ;  /* 0x000000fffffff290 */ /* 0x000fe2000fffe0ff */
[----:B------:R-:W-:Y:S11]  /*5030*/  @!P2 BRA `(.L_x_104) ;  /* 0x000000000014a947 */ /* 0x000ff60003800000 */
[----:B------:R-:W-:Y:S02]  /*5040*/  LOP3.LUT P2, RZ, R92, 0xff, RZ, 0xc0, !PT ;  /* 0x000000ff5cff7812 */ /* 0x000fe4000784c0ff */
[----:B------:R-:W-:Y:S04]  /*5050*/  PLOP3.LUT P0, PT, PT, PT, UP0, 0x80, 0x8 ;  /* 0x000000000008781c */ /* 0x000fe80003f0f008 */
[----:B------:R-:W-:Y:S07]  /*5060*/  PLOP3.LUT P0, PT, P0, PT, PT, 0x8, 0x80 ;  /* 0x000000000080781c */ /* 0x000fee000070e170 */
[----:B------:R-:W-:Y:S11]  /*5070*/  @P2 FSETP.EQ.AND P0, PT, R49, RZ, PT ;  /* 0x000000ff3100220b */ /* 0x000ff60003f02000 */
[----:B------:R-:W-:Y:S02]  /*5080*/  @!UPT UIADD3 URZ, UPT, UPT, URZ, URZ, URZ ;  /* 0x000000fffffff290 */ /* 0x000fe4000fffe0ff */
.L_x_104:
[----:B------:R-:W4:Y:S01]  /*5090*/  SYNCS.PHASECHK.TRANS64.TRYWAIT P2, [UR7+0x120], R14 ;  /* 0x0001200eff0075a7 */ /* 0x000f220008041107 */
[----:B------:R-:W-:Y:S04]  /*50a0*/  ELECT P4, URZ, PT ;  /* 0x0000000000ff782f */ /* 0x000fe80003880000 */
[----:B------:R-:W-:Y:S11]  /*50b0*/  PLOP3.LUT P4, PT, P0, P4, PT, 0xf2, 0x2f ;  /* 0x00000000002f781c */ /* 0x000ff60000789e72 */
[----:B------:R-:W-:Y:S02]  /*50c0*/  @!UPT UIADD3 URZ, UPT, UPT, URZ, URZ, URZ ;  /* 0x000000fffffff290 */ /* 0x000fe4000fffe0ff */
[----:B-1----:R-:W-:Y:S05]  /*50d0*/  @!P4 IADD3 R8, P0, PT, R30, 0x580, RZ ;  /* 0x000005801e08c810 */ /* 0x002fea0007f1e0ff */
[----:B--2---:R-:W-:Y:S01]  /*50e0*/  @!P4 IMAD.X R2, RZ, RZ, R31, P0 ;  /* 0x000000ffff02c224 */ /* 0x004fe200000e061f */
[----:B----4-:R-:W-:Y:S07]  /*50f0*/  @!P2 BRA `(.L_x_105) ;  /* 0x0000005800c0a947 */ /* 0x010fee0003800000 */
.L_x_219:
[----:B------:R-:W-:Y:S01]  /*5100*/  @!P4 R2UR UR9, R8 ;  /* 0x000000000809c2ca */ /* 0x000fe200000e0000 */
[----:B------:R-:W-:Y:S01]  /*5110*/  VOTEU.ALL UP1, P4 ;  /* 0x0000000000ff7886 */ /* 0x000fe20002020000 */
[----:B------:R-:W-:Y:S01]  /*5120*/  @!P4 R2UR UR8, R2 ;  /* 0x000000000208c2ca */ /* 0x000fe200000e0000 */
[----:B------:R-:W-:Y:S01]  /*5130*/  VOTEU.ALL UP2, P4 ;  /* 0x0000000000ff7886 */ /* 0x000fe20002040000 */
[----:B------:R-:W-:Y:S01]  /*5140*/  UMOV UR16, 0x0 ;  /* 0x0000000000107882 */ /* 0x000fe20000000000 */
[----:B------:R-:W-:Y:S01]  /*5150*/  UMOV UR17, 0x10000000 ;  /* 0x1000000000117882 */ /* 0x000fe20000000000 */
[----:B------:R-:W-:Y:S01]  /*5160*/  @!UP1 UIADD3 UR40, UPT, UPT, UR7, 0x400, URZ ;  /* 0x0000040007289890 */ /* 0x000fe2000fffe0ff */
[----:B-1----:R-:W-:Y:S01]  /*5170*/  @!P4 IMAD.MOV.U32 R0, RZ, RZ, 0x2000 ;  /* 0x00002000ff00c424 */ /* 0x002fe200078e00ff */
[----:B------:R-:W-:Y:S01]  /*5180*/  UMOV UR44, UR36 ;  /* 0x00000024002c7c82 */ /* 0x000fe20008000000 */
[----:B------:R-:W-:Y:S01]  /*5190*/  @!UP1 UIADD3 UR10, UPT, UPT, UR42, 0x80, URZ ;  /* 0x000000802a0a9890 */ /* 0x000fe2000fffe0ff */
[----:B------:R-:W-:Y:S01]  /*51a0*/  UMOV UR11, UR43 ;  /* 0x0000002b000b7c82 */ /* 0x000fe20008000000 */
[----:B------:R-:W-:Y:S02]  /*51b0*/  UMOV UR12, UR36 ;  /* 0x00000024000c7c82 */ /* 0x000fe40008000000 */
[----:B------:R-:W-:Y:S01]  /*51c0*/  IMAD.U32 R8, RZ, RZ, UR9 ;  /* 0x00000009ff087e24 */ /* 0x000fe2000f8e00ff */
[----:B------:R-:W-:Y:S01]  /*51d0*/  UMOV UR9, UR41 ;  /* 0x0000002900097c82 */ /* 0x000fe20008000000 */
[----:B------:R-:W-:Y:S01]  /*51e0*/  IMAD.U32 R9, RZ, RZ, UR8 ;  /* 0x00000008ff097e24 */ /* 0x000fe2000f8e00ff */
[----:B------:R-:W-:Y:S02]  /*51f0*/  @!UP1 UIADD3 UR8, UPT, UPT, UR7, 0x1400, URZ ;  /* 0x0000140007089890 */ /* 0x000fe4000fffe0ff */
[----:B------:R-:W-:Y:S01]  /*5200*/  @!P4 R2UR UR18, R8 ;  /* 0x000000000812c2ca */ /* 0x000fe200000e0000 */
[----:B------:R-:W-:Y:S01]  /*5210*/  VOTEU.ALL UP1, P4 ;  /* 0x0000000000ff7886 */ /* 0x000fe20002020000 */
[----:B------:R-:W-:Y:S01]  /*5220*/  @!P4 R2UR UR19, R9 ;  /* 0x000000000913c2ca */ /* 0x000fe200000e0000 */
[----:B------:R-:W-:Y:S01]  /*5230*/  UPRMT UR14, UR37, 0x654, UR41 ;  /* 0x00000654250e7896 */ /* 0x000fe20008000029 */
[----:B------:R-:W-:Y:S05]  /*5240*/  @!P4 IADD3 R8, P0, PT, R30, 0x580, RZ ;  /* 0x000005801e08c810 */ /* 0x000fea0007f1e0ff */
[----:B------:R-:W-:Y:S06]  /*5250*/  @!P4 IMAD.X R2, RZ, RZ, R31, P0 ;  /* 0x000000ffff02c224 */ /* 0x000fec00000e061f */
[----:B------:R1:W-:Y:S01]  /*5260*/  @!UP2 UTMALDG.3D [UR40], [UR18], desc[UR16] ;  /* 0x000010281200a5b4 */ /* 0x0003e20008011000 */
[----:B------:R1:W-:Y:S01]  /*5270*/  @!UP1 UTMALDG.3D [UR8], [UR18], desc[UR16] ;  /* 0x00001008120095b4 */ /* 0x0003e20008011000 */
[----:B------:R1:W-:Y:S01]  /*5280*/  @!P4 SYNCS.ARRIVE.TRANS64.RED.A0TR RZ, [UR7+0x100], R0 ;  /* 0x00010000ffffc9a7 */ /* 0x0003e20008300407 */
[----:B------:R-:W-:Y:S01]  /*5290*/  SYNCS.ARRIVE.TRANS64.RED.A1T0 RZ, [UR14], RZ ;  /* 0x000000ffffff79a7 */ /* 0x000fe2000810040e */
[----:B------:R-:W2:Y:S02]  /*52a0*/  SYNCS.PHASECHK.TRANS64.TRYWAIT P2, [UR7+0x128], R14 ;  /* 0x0001280eff0075a7 */ /* 0x000ea40008041107 */
[----:B-12---:R-:W-:Y:S05]  /*52b0*/  @!P2 BRA `(.L_x_106) ;  /* 0x000000580068a947 */ /* 0x006fea0003800000 */
.L_x_221:
        /* <DEDUP_REMOVED lines=8> */
[----:B------:R-:W-:Y:S01]  /*5340*/  @!UP1 UIADD3 UR32, UPT, UPT, UR7, 0x2400, URZ ;  /* 0x0000240007209890 */ /* 0x000fe2000fffe0ff */
[----:B------:R-:W-:Y:S01]  /*5350*/  UMOV UR35, UR43 ;  /* 0x0000002b00237c82 */ /* 0x000fe20008000000 */
[----:B------:R-:W-:Y:S03]  /*5360*/  @!UP1 UIADD3 UR10, UPT, UPT, UR42, 0xa0, URZ ;  /* 0x000000a02a0a9890 */ /* 0x000fe6000fffe0ff */
[----:B------:R-:W-:Y:S01]  /*5370*/  IMAD.U32 R8, RZ, RZ, UR9 ;  /* 0x00000009ff087e24 */ /* 0x000fe2000f8e00ff */
[----:B------:R-:W-:Y:S01]  /*5380*/  UMOV UR9, UR33 ;  /* 0x0000002100097c82 */ /* 0x000fe20008000000 */
[----:B------:R-:W-:Y:S01]  /*5390*/  IMAD.U32 R9, RZ, RZ, UR8 ;  /* 0x00000008ff097e24 */ /* 0x000fe2000f8e00ff */
[----:B------:R-:W-:Y:S02]  /*53a0*/  @!UP1 UIADD3 UR8, UPT, UPT, UR7, 0x3400, URZ ;  /* 0x0000340007089890 */ /* 0x000fe4000fffe0ff */
[----:B------:R-:W-:Y:S01]  /*53b0*/  @!P4 R2UR UR18, R8 ;  /* 0x000000000812c2ca */ /* 0x000fe200000e0000 */
[----:B------:R-:W-:Y:S01]  /*53c0*/  VOTEU.ALL UP1, P4 ;  /* 0x0000000000ff7886 */ /* 0x000fe20002020000 */
[----:B------:R-:W-:Y:S01]  /*53d0*/  @!P4 R2UR UR19, R9 ;  /* 0x000000000913c2ca */ /* 0x000fe200000e0000 */
[----:B------:R-:W-:Y:S01]  /*53e0*/  UMOV UR11, UR43 ;  /* 0x0000002b000b7c82 */ /* 0x000fe20008000000 */
[----:B------:R-:W-:Y:S01]  /*53f0*/  UMOV UR12, UR36 ;  /* 0x00000024000c7c82 */ /* 0x000fe20008000000 */
[----:B------:R-:W-:Y:S01]  /*5400*/  UPRMT UR14, UR37, 0x654, UR33 ;  /* 0x00000654250e7896 */ /* 0x000fe20008000021 */
[----:B------:R-:W-:Y:S05]  /*5410*/  @!P4 IADD3 R8, P0, PT, R30, 0x580, RZ ;  /* 0x000005801e08c810 */ /* 0x000fea0007f1e0ff */
[----:B------:R-:W-:Y:S04]  /*5420*/  @!P4 IMAD.X R2, RZ, RZ, R31, P0 ;  /* 0x000000ffff02c224 */ /* 0x000fe800000e061f */
[----:B------:R1:W-:Y:S01]  /*5430*/  @!UP2 UTMALDG.3D [UR32], [UR18], desc[UR16] ;  /* 0x000010201200a5b4 */ /* 0x0003e20008011000 */
[----:B------:R1:W-:Y:S01]  /*5440*/  @!UP1 UTMALDG.3D [UR8], [UR18], desc[UR16] ;  /* 0x00001008120095b4 */ /* 0x0003e20008011000 */
[----:B------:R1:W-:Y:S01]  /*5450*/  @!P4 SYNCS.ARRIVE.TRANS64.RED.A0TR RZ, [UR7+0x108], R0 ;  /* 0x00010800ffffc9a7 */ /* 0x0003e20008300407 */
[----:B------:R-:W-:Y:S01]  /*5460*/  SYNCS.ARRIVE.TRANS64.RED.A1T0 RZ, [UR14], RZ ;  /* 0x000000ffffff79a7 */ /* 0x000fe2000810040e */
[----:B------:R-:W2:Y:S02]  /*5470*/  SYNCS.PHASECHK.TRANS64.TRYWAIT P2, [UR7+0x130], R14 ;  /* 0x0001300eff0075a7 */ /* 0x000ea40008041107 */
[----:B-12---:R-:W-:Y:S05]  /*5480*/  @!P2 BRA `(.L_x_107) ;  /* 0x00000058000ca947 */ /* 0x006fea0003800000 */
.L_x_223:
[----:B------:R-:W2:Y:S01]  /*5490*/  LDC.64 R12, c[0x0][0xb18] ;  /* 0x0002c600ff0c7b82 */ /* 0x000ea20000000a00 */
[----:B------:R-:W-:Y:S01]  /*54a0*/  @!P4 R2UR UR8, R2 ;  /* 0x000000000208c2ca */ /* 0x000fe200000e0000 */
[----:B------:R-:W-:Y:S01]  /*54b0*/  VOTEU.ALL UP1, P4 ;  /* 0x0000000000ff7886 */ /* 0x000fe20002020000 */
[----:B------:R-:W-:Y:S01]  /*54c0*/  @!P4 R2UR UR9, R8 ;  /* 0x000000000809c2ca */ /* 0x000fe200000e0000 */
[----:B------:R-:W-:Y:S01]  /*54d0*/  VOTEU.ALL UP2, P4 ;  /* 0x0000000000ff7886 */ /* 0x000fe20002040000 */
[----:B------:R-:W-:Y:S03]  /*54e0*/  UMOV UR16, 0x0 ;  /* 0x0000000000107882 */ /* 0x000fe60000000000 */
[----:B------:R-:W4:Y:S01]  /*54f0*/  @!P1 LDC R2, c[0x0][0xb0c] ;  /* 0x0002c300ff029b82 */ /* 0x000f220000000800 */
[----:B------:R-:W-:Y:S01]  /*5500*/  @!UP1 UIADD3 UR26, UPT, UPT, UR42, 0x40, URZ ;  /* 0x000000402a1a9890 */ /* 0x000fe2000fffe0ff */
[----:B-1----:R-:W-:Y:S01]  /*5510*/  @!P4 IMAD.MOV.U32 R0, RZ, RZ, 0x2000 ;  /* 0x00002000ff00c424 */ /* 0x002fe200078e00ff */
[----:B------:R-:W-:Y:S01]  /*5520*/  @!UP1 UIADD3 UR24, UPT, UPT, UR7, 0x4400, URZ ;  /* 0x0000440007189890 */ /* 0x000fe2000fffe0ff */
[----:B------:R-:W-:Y:S01]  /*5530*/  @P3 SHF.R.U32.HI R26, RZ, 0x10, R21 ;  /* 0x00000010ff1a3819 */ /* 0x000fe20000011615 */
[----:B------:R-:W-:Y:S01]  /*5540*/  UMOV UR17, 0x10000000 ;  /* 0x1000000000117882 */ /* 0x000fe20000000000 */
[----:B------:R-:W-:Y:S01]  /*5550*/  UMOV UR27, UR43 ;  /* 0x0000002b001b7c82 */ /* 0x000fe20008000000 */
[----:B------:R-:W-:Y:S01]  /*5560*/  UMOV UR28, UR36 ;  /* 0x00000024001c7c82 */ /* 0x000fe20008000000 */
[----:B------:R-:W-:Y:S01]  /*5570*/  IMAD.U32 R9, RZ, RZ, UR8 ;  /* 0x00000008ff097e24 */ /* 0x000fe2000f8e00ff */
[----:B------:R-:W-:Y:S01]  /*5580*/  @!UP1 UIADD3 UR10, UPT, UPT, UR42, 0xc0, URZ ;  /* 0x000000c02a0a9890 */ /* 0x000fe2000fffe0ff */
[----:B------:R-:W-:Y:S01]  /*5590*/  IMAD.U32 R8, RZ, RZ, UR9 ;  /* 0x00000009ff087e24 */ /* 0x000fe2000f8e00ff */
[----:B------:R-:W-:Y:S01]  /*55a0*/  @!UP1 UIADD3 UR8, UPT, UPT, UR7, 0x5400, URZ ;  /* 0x0000540007089890 */ /* 0x000fe2000fffe0ff */
[----:B------:R-:W-:Y:S01]  /*55b0*/  VIADD R28, R28, 0x1 ;  /* 0x000000011c1c7836 */ /* 0x000fe20000000000 */
[----:B------:R-:W-:Y:S01]  /*55c0*/  @!P4 R2UR UR19, R9 ;  /* 0x000000000913c2ca */ /* 0x000fe200000e0000 */
[----:B------:R-:W-:Y:S01]  /*55d0*/  VOTEU.ALL UP1, P4 ;  /* 0x0000000000ff7886 */ /* 0x000fe20002020000 */
[----:B------:R-:W-:Y:S01]  /*55e0*/  @!P4 R2UR UR18, R8 ;  /* 0x000000000812c2ca */ /* 0x000fe200000e0000 */
[----:B------:R-:W-:Y:S01]  /*55f0*/  UMOV UR9, UR25 ;  /* 0x0000001900097c82 */ /* 0x000fe20008000000 */
[----:B------:R-:W1:Y:S01]  /*5600*/  LDC.64 R8, c[0x0][0xb10] ;  /* 0x0002c400ff087b82 */ /* 0x000e620000000a00 */
[----:B------:R-:W-:Y:S01]  /*5610*/  UMOV UR11, UR43 ;  /* 0x0000002b000b7c82 */ /* 0x000fe20008000000 */
[----:B------:R-:W-:Y:S01]  /*5620*/  UMOV UR12, UR36 ;  /* 0x00000024000c7c82 */ /* 0x000fe20008000000 */
[----:B------:R-:W-:Y:S08]  /*5630*/  UPRMT UR14, UR37, 0x654, UR25 ;  /* 0x00000654250e7896 */ /* 0x000ff00008000019 */
[----:B------:R1:W-:Y:S01]  /*5640*/  @!UP2 UTMALDG.3D [UR24], [UR18], desc[UR16] ;  /* 0x000010181200a5b4 */ /* 0x0003e20008011000 */
[----:B------:R1:W-:Y:S01]  /*5650*/  @!UP1 UTMALDG.3D [UR8], [UR18], desc[UR16] ;  /* 0x00001008120095b4 */ /* 0x0003e20008011000 */
[----:B------:R5:W-:Y:S01]  /*5660*/  @!P4 SYNCS.ARRIVE.TRANS64.RED.A0TR RZ, [UR7+0x110], R0 ;  /* 0x00011000ffffc9a7 */ /* 0x000be20008300407 */
[C---:B-1----:R-:W-:Y:S01]  /*5670*/  @!P1 IMAD.HI.U32 R8, R11.reuse, R8, RZ ;  /* 0x000000080b089227 */ /* 0x042fe200078e00ff */
[----:B--2---:R-:W-:Y:S02]  /*5680*/  @!P1 ISETP.NE.AND P0, PT, R12, 0x1, PT ;  /* 0x000000010c00980c */ /* 0x004fe40003f05270 */
[----:B----4-:R-:W-:Y:S01]  /*5690*/  @!P1 ISETP.NE.AND P2, PT, R2, 0x1, PT ;  /* 0x000000010200980c */ /* 0x010fe20003f45270 */
[C---:B------:R-:W-:Y:S01]  /*56a0*/  @!P1 IMAD.HI.U32 R13, R10.reuse, R13, RZ ;  /* 0x0000000d0a0d9227 */ /* 0x040fe200078e00ff */
[----:B------:R-:W-:Y:S04]  /*56b0*/  @!P1 SHF.R.U32.HI R8, RZ, R9, R8 ;  /* 0x00000009ff089219 */ /* 0x000fe80000011608 */
[----:B------:R-:W-:Y:S01]  /*56c0*/  @!P1 SEL R8, R11, R8, !P2 ;  /* 0x000000080b089207 */ /* 0x000fe20005000000 */
[----:B------:R-:W-:Y:S01]  /*56d0*/  SYNCS.ARRIVE.TRANS64.RED.A1T0 RZ, [UR14], RZ ;  /* 0x000000ffffff79a7 */ /* 0x000fe2000810040e */
[----:B------:R-:W1:Y:S01]  /*56e0*/  SYNCS.PHASECHK.TRANS64.TRYWAIT P5, [UR7+0x138], R14 ;  /* 0x0001380eff0075a7 */ /* 0x000e6200080a1107 */
[----:B-----5:R-:W2:Y:S02]  /*56f0*/  @!P1 LDC R0, c[0x0][0xb20] ;  /* 0x0002c800ff009b82 */ /* 0x020ea40000000800 */
[----:B--2---:R-:W-:Y:S04]  /*5700*/  @!P1 SHF.R.U32.HI R0, RZ, R0, R13 ;  /* 0x00000000ff009219 */ /* 0x004fe8000001160d */
[----:B------:R-:W-:Y:S05]  /*5710*/  @!P1 SEL R9, R10, R0, !P0 ;  /* 0x000000000a099207 */ /* 0x000fea0004000000 */
[----:B------:R-:W-:Y:S02]  /*5720*/  @!P1 IMAD.IADD R0, R9, 0x1, -R8 ;  /* 0x0000000109009824 */ /* 0x000fe400078e0a08 */
[----:B------:R-:W-:Y:S02]  /*5730*/  @!P1 IMAD.IADD R8, R8, 0x1, -R9 ;  /* 0x0000000108089824 */ /* 0x000fe400078e0a09 */
[----:B------:R-:W-:Y:S02]  /*5740*/  @!P1 IMAD R11, R0, R2, R11 ;  /* 0x00000002000b9224 */ /* 0x000fe400078e020b */
[----:B------:R-:W-:Y:S01]  /*5750*/  @!P1 IMAD R10, R8, R12, R10 ;  /* 0x0000000c080a9224 */ /* 0x000fe200078e020a */
[----:B-1----:R-:W-:Y:S06]  /*5760*/  @!P5 BRA `(.L_x_108) ;  /* 0x00000054006cd947 */ /* 0x002fec0003800000 */
.L_x_225:
[----:B------:R-:W-:Y:S01]  /*5770*/  @!P4 IADD3 R2, P0, PT, R30, 0x580, RZ ;  /* 0x000005801e02c810 */ /* 0x000fe20007f1e0ff */
[----:B------:R-:W-:Y:S01]  /*5780*/  VOTEU.ALL UP1, P4 ;  /* 0x0000000000ff7886 */ /* 0x000fe20002020000 */
[----:B------:R-:W-:Y:S01]  /*5790*/  VOTEU.ALL UP2, P4 ;  /* 0x0000000000ff7886 */ /* 0x000fe20002040000 */
[----:B------:R-:W-:Y:S01]  /*57a0*/  UMOV UR14, 0x0 ;  /* 0x00000000000e7882 */ /* 0x000fe20000000000 */
[----:B------:R-:W-:Y:S01]  /*57b0*/  @!P4 R2UR UR9, R2 ;  /* 0x000000000209c2ca */ /* 0x000fe200000e0000 */
[----:B-1----:R-:W-:Y:S01]  /*57c0*/  @!P4 IMAD.X R0, RZ, RZ, R31, P0 ;  /* 0x000000ffff00c224 */ /* 0x002fe200000e061f */
[----:B------:R-:W-:Y:S01]  /*57d0*/  @!UP1 UIADD3 UR17, UPT, UPT, UR7, 0x118, URZ ;  /* 0x0000011807119890 */ /* 0x000fe2000fffe0ff */
[----:B------:R-:W-:Y:S01]  /*57e0*/  ISETP.NE.AND P0, PT, R28, 0x2, PT ;  /* 0x000000021c00780c */ /* 0x000fe20003f05270 */
[----:B------:R-:W-:Y:S01]  /*57f0*/  @!UP1 UIADD3 UR18, UPT, UPT, UR42, 0x60, URZ ;  /* 0x000000602a129890 */ /* 0x000fe2000fffe0ff */
[----:B------:R-:W-:Y:S01]  /*5800*/  LOP3.LUT R29, R29, 0x1, RZ, 0x3c, !PT ;  /* 0x000000011d1d7812 */ /* 0x000fe200078e3cff */
[----:B------:R-:W-:Y:S01]  /*5810*/  @!UP1 UIADD3 UR16, UPT, UPT, UR7, 0x6400, URZ ;  /* 0x0000640007109890 */ /* 0x000fe2000fffe0ff */
[----:B------:R-:W-:Y:S01]  /*5820*/  @!P4 R2UR UR8, R0 ;  /* 0x000000000008c2ca */ /* 0x000fe200000e0000 */
[----:B------:R-:W-:Y:S01]  /*5830*/  UMOV UR15, 0x10000000 ;  /* 0x10000000000f7882 */ /* 0x000fe20000000000 */
[----:B------:R-:W-:Y:S01]  /*5840*/  UMOV UR19, UR43 ;  /* 0x0000002b00137c82 */ /* 0x000fe20008000000 */
[----:B------:R-:W-:Y:S01]  /*5850*/  UMOV UR20, UR36 ;  /* 0x0000002400147c82 */ /* 0x000fe20008000000 */
[----:B------:R-:W-:Y:S01]  /*5860*/  @!UP1 UIADD3 UR10, UPT, UPT, UR42, 0xe0, URZ ;  /* 0x000000e02a0a9890 */ /* 0x000fe2000fffe0ff */
[----:B------:R-:W-:Y:S01]  /*5870*/  SEL R0, RZ, 0x1, P0 ;  /* 0x00000001ff007807 */ /* 0x000fe20000000000 */
[----:B------:R-:W-:Y:S01]  /*5880*/  IMAD.U32 R8, RZ, RZ, UR9 ;  /* 0x00000009ff087e24 */ /* 0x000fe2000f8e00ff */
[----:B------:R-:W-:Y:S01]  /*5890*/  UMOV UR11, UR43 ;  /* 0x0000002b000b7c82 */ /* 0x000fe20008000000 */
[----:B------:R-:W-:Y:S01]  /*58a0*/  UMOV UR12, UR36 ;  /* 0x00000024000c7c82 */ /* 0x000fe20008000000 */
[----:B------:R-:W-:Y:S01]  /*58b0*/  UMOV UR9, UR17 ;  /* 0x0000001100097c82 */ /* 0x000fe20008000000 */
[----:B------:R-:W-:Y:S01]  /*58c0*/  @P3 R2UR UR36, R26 ;  /* 0x000000001a2432ca */ /* 0x000fe200000e0000 */
[----:B------:R-:W-:Y:S01]  /*58d0*/  IMAD.IADD R15, R10, 0x1, R90 ;  /* 0x000000010a0f7824 */ /* 0x000fe200078e025a */
[----:B------:R-:W-:Y:S01]  /*58e0*/  @!P4 R2UR UR22, R8 ;  /* 0x000000000816c2ca */ /* 0x000fe200000e0000 */
[----:B------:R-:W-:Y:S01]  /*58f0*/  IMAD.U32 R9, RZ, RZ, UR8 ;  /* 0x00000008ff097e24 */ /* 0x000fe2000f8e00ff */
[----:B------:R-:W-:Y:S01]  /*5900*/  @!UP1 UIADD3 UR8, UPT, UPT, UR7, 0x7400, URZ ;  /* 0x0000740007089890 */ /* 0x000fe2000fffe0ff */
[----:B------:R-:W-:Y:S01]  /*5910*/  LOP3.LUT R27, R27, R0, RZ, 0x3c, !PT ;  /* 0x000000001b1b7212 */ /* 0x000fe200078e3cff */
[----:B------:R-:W-:Y:S01]  /*5920*/  VOTEU.ALL UP1, P4 ;  /* 0x0000000000ff7886 */ /* 0x000fe20002020000 */
[----:B------:R-:W-:Y:S01]  /*5930*/  IMAD.IADD R14, R11, 0x1, R91 ;  /* 0x000000010b0e7824 */ /* 0x000fe200078e025b */
[----:B------:R-:W-:Y:S02]  /*5940*/  @!P4 R2UR UR23, R9 ;  /* 0x000000000917c2ca */ /* 0x000fe400000e0000 */
[----:B------:R-:W-:Y:S11]  /*5950*/  SEL R28, R28, RZ, P0 ;  /* 0x000000ff1c1c7207 */ /* 0x000ff60000000000 */
[----:B------:R2:W-:Y:S01]  /*5960*/  @!UP2 UTMALDG.3D [UR16], [UR22], desc[UR14] ;  /* 0x00000e101600a5b4 */ /* 0x0005e20008011000 */
[----:B------:R2:W-:Y:S01]  /*5970*/  @!UP1 UTMALDG.3D [UR8], [UR22], desc[UR14] ;  /* 0x00000e08160095b4 */ /* 0x0005e20008011000 */
[----:B------:R2:W-:Y:S01]  /*5980*/  @!P4 SYNCS.ARRIVE.TRANS64.RED.A0TR RZ, [UR7+0x118], R25 ;  /* 0x00011819ffffc9a7 */ /* 0x0005e20008300407 */
[----:B------:R-:W-:Y:S01]  /*5990*/  UPLOP3.LUT UP1, UPT, UPT, UPT, UPT, 0x80, 0x8 ;  /* 0x000000000008789c */ /* 0x000fe20003f2f070 */
[----:B------:R-:W-:Y:S01]  /*59a0*/  SYNCS.ARRIVE.TRANS64.RED.A1T0 RZ, [UR13], RZ ;  /* 0x000000ffffff79a7 */ /* 0x000fe2000810040d */
[----:B------:R-:W-:Y:S09]  /*59b0*/  @P3 BRA `(.L_x_109) ;  /* 0xfffffff000343947 */ /* 0x000ff2000383ffff */
[----:B------:R-:W-:-:S04]  /*59c0*/  SHF.L.U32 R2, R29, 0x1f, RZ ;  /* 0x0000001f1d027819 */ /* 0x000fc800000006ff */
[----:B------:R-:W1:Y:S02]  /*59d0*/  SYNCS.PHASECHK.TRANS64.TRYWAIT P0, [UR7+0x120], R2 ;  /* 0x00012002ff0075a7 */ /* 0x000e640008001107 */
[----:B-1----:R-:W-:Y:S05]  /*59e0*/  @!P0 BRA `(.L_x_110) ;  /* 0x0000005000e48947 */ /* 0x002fea0003800000 */
.L_x_227:
[----:B------:R-:W4:Y:S02]  /*59f0*/  SYNCS.PHASECHK.TRANS64.TRYWAIT P0, [UR7+0x128], R2 ;  /* 0x00012802ff0075a7 */ /* 0x000f240008001107 */
[----:B----4-:R-:W-:Y:S05]  /*5a00*/  @!P0 BRA `(.L_x_111) ;  /* 0x0000005000f48947 */ /* 0x010fea0003800000 */
.L_x_229:
[----:B------:R-:W4:Y:S02]  /*5a10*/  SYNCS.PHASECHK.TRANS64.TRYWAIT P0, [UR7+0x130], R2 ;  /* 0x00013002ff0075a7 */ /* 0x000f240008001107 */
[----:B----4-:R-:W-:Y:S05]  /*5a20*/  @!P0 BRA `(.L_x_112) ;  /* 0x0000005400048947 */ /* 0x010fea0003800000 */
.L_x_231:
[----:B-1----:R-:W-:-:S07]  /*5a30*/  MOV R0, UR7 ;  /* 0x0000000700007c02 */ /* 0x002fce0008000f00 */
.L_x_113:
[----:B-1----:R-:W-:-:S04]  /*5a40*/  SHF.L.U32 R2, R29, 0x1f, RZ ;  /* 0x0000001f1d027819 */ /* 0x002fc800000006ff */
[----:B------:R1:W4:Y:S03]  /*5a50*/  SYNCS.PHASECHK.TRANS64.TRYWAIT P0, [R0+URZ+0x138], R2 ;  /* 0x00013802000075a7 */ /* 0x00032600080011ff */
[----:B----4-:R-:W-:Y:S05]  /*5a60*/  @!P0 NANOSLEEP.SYNCS 0x989680 ;  /* 0x009896800000895d */ /* 0x010fea0003900000 */
[----:B------:R-:W4:Y:S02]  /*5a70*/  @!P0 SYNCS.PHASECHK.TRANS64 P0, [R0+URZ+0x138], R2 ;  /* 0x00013802000085a7 */ /* 0x000f2400080010ff */
[----:B--2-4-:R-:W-:Y:S05]  /*5a80*/  @P0 EXIT ;  /* 0x000000000000094d */ /* 0x014fea0003800000 */
[----:B------:R-:W-:Y:S05]  /*5a90*/  BRA `(.L_x_113) ;  /* 0xfffffffc00e87947 */ /* 0x000fea000383ffff */
.L_x_98:
[----:B------:R-:W-:-:S06]  /*5aa0*/  UISETP.GE.AND UP1, UPT, UR10, 0x4, UPT ;  /* 0x000000040a00788c */ /* 0x000fcc000bf26270 */
[----:B------:R-:W-:-:S13]  /*5ab0*/  PLOP3.LUT P0, PT, PT, PT, UP1, 0x80, 0x8 ;  /* 0x000000000008781c */ /* 0x000fda0003f0f018 */
[----:B------:R-:W-:Y:S05]  /*5ac0*/  @!P0 EXIT ;  /* 0x000000000000894d */ /* 0x000fea0003800000 */
[----:B------:R-:W-:Y:S01]  /*5ad0*/  BAR.SYNC.DEFER_BLOCKING 0x6, 0xa0 ;  /* 0x0182800000007b1d */ /* 0x000fe20000010000 */
[C---:B------:R-:W-:Y:S01]  /*5ae0*/  IMAD.SHL.U32 R4, R105.reuse, 0x20, RZ ;  /* 0x0000002069047824 */ /* 0x040fe200078e00ff */
[C---:B------:R-:W-:Y:S01]  /*5af0*/  SHF.L.U32 R3, R96.reuse, 0x15, RZ ;  /* 0x0000001560037819 */ /* 0x040fe200000006ff */
[----:B------:R-:W-:Y:S01]  /*5b00*/  IMAD.SHL.U32 R5, R96, 0x400, RZ ;  /* 0x0000040060057824 */ /* 0x000fe200078e00ff */
[C---:B------:R-:W-:Y:S01]  /*5b10*/  LOP3.LUT R106, R105.reuse, 0x60, RZ, 0xc0, !PT ;  /* 0x00000060696a7812 */ /* 0x040fe200078ec0ff */
[C---:B------:R-:W-:Y:S01]  /*5b20*/  IMAD.SHL.U32 R2, R105.reuse, 0x4, RZ ;  /* 0x0000000469027824 */ /* 0x040fe200078e00ff */
[----:B------:R-:W-:Y:S02]  /*5b30*/  UMOV UR48, 0x400 ;  /* 0x0000040000307882 */ /* 0x000fe40000000000 */
[----:B------:R-:W1:Y:S01]  /*5b40*/  LDC R95, c[0x0][0x370] ;  /* 0x0000dc00ff5f7b82 */ /* 0x000e620000000800 */
[----:B------:R-:W-:Y:S01]  /*5b50*/  ULEA UR48, UR37, UR48, 0x18 ;  /* 0x0000003025307291 */ /* 0x000fe2000f8ec0ff */
[C---:B------:R-:W-:Y:S01]  /*5b60*/  LOP3.LUT R104, R4.reuse, 0xb20, RZ, 0xc0, !PT ;  /* 0x00000b2004687812 */ /* 0x040fe200078ec0ff */
[----:B------:R-:W-:Y:S01]  /*5b70*/  IMAD.U32 R46, R105, 0x10000, RZ ;  /* 0x00010000692e7824 */ /* 0x000fe200078e00ff */
[----:B------:R-:W-:Y:S01]  /*5b80*/  LOP3.LUT R4, R4, 0xc0, RZ, 0xc0, !PT ;  /* 0x000000c004047812 */ /* 0x000fe200078ec0ff */
[----:B------:R-:W-:Y:S01]  /*5b90*/  UIADD3 UR4, UPT, UPT, UR48, 0x400, URZ ;  /* 0x0000040030047890 */ /* 0x000fe2000fffe0ff */
[----:B------:R-:W-:Y:S01]  /*5ba0*/  LOP3.LUT R104, R104, 0x400, R5, 0xf8, !PT ;  /* 0x0000040068687812 */ /* 0x000fe200078ef805 */
[----:B------:R-:W-:Y:S01]  /*5bb0*/  HFMA2 R45, -RZ, RZ, 0, 0 ;  /* 0x00000000ff2d7431 */ /* 0x000fe200000001ff */
[----:B------:R-:W2:Y:S01]  /*5bc0*/  LDC R42, c[0x0][0xb0c] ;  /* 0x0002c300ff2a7b82 */ /* 0x000ea20000000800 */
[----:B------:R-:W-:Y:S01]  /*5bd0*/  LOP3.LUT R2, R4, 0x18, R2, 0xf8, !PT ;  /* 0x0000001804027812 */ /* 0x000fe200078ef802 */
[----:B------:R-:W-:Y:S01]  /*5be0*/  IMAD.MOV.U32 R101, RZ, RZ, 0x1 ;  /* 0x00000001ff657424 */ /* 0x000fe200078e00ff */
[----:B------:R-:W-:Y:S01]  /*5bf0*/  LOP3.LUT R3, R3, 0x200000, RZ, 0xc0, !PT ;  /* 0x0020000003037812 */ /* 0x000fe200078ec0ff */
[----:B------:R-:W-:Y:S01]  /*5c00*/  IMAD.MOV.U32 R100, RZ, RZ, RZ ;  /* 0x000000ffff647224 */ /* 0x000fe200078e00ff */
[----:B------:R-:W-:Y:S01]  /*5c10*/  LOP3.LUT R104, R104, R2, RZ, 0xfc, !PT ;  /* 0x0000000268687212 */ /* 0x000fe200078efcff */
[----:B------:R-:W-:Y:S01]  /*5c20*/  IMAD.MOV.U32 R109, RZ, RZ, RZ ;  /* 0x000000ffff6d7224 */ /* 0x000fe200078e00ff */
[----:B------:R-:W-:Y:S01]  /*5c30*/  MOV R97, UR4 ;  /* 0x0000000400617c02 */ /* 0x000fe20008000f00 */
[----:B------:R-:W3:Y:S01]  /*5c40*/  LDC R93, c[0x0][0xb20] ;  /* 0x0002c800ff5d7b82 */ /* 0x000ee20000000800 */
[----:B------:R-:W4:Y:S01]  /*5c50*/  LDS R0, [UR48+0x200] ;  /* 0x00020030ff007984 */ /* 0x000f220008000800 */
[----:B------:R-:W-:Y:S01]  /*5c60*/  LOP3.LUT R103, R105, 0x2, RZ, 0xc0, !PT ;  /* 0x0000000269677812 */ /* 0x000fe200078ec0ff */
[----:B------:R-:W1:Y:S01]  /*5c70*/  LDCU.64 UR52, c[0x0][0x348] ;  /* 0x00006900ff3477ac */ /* 0x000e620008000a00 */
[----:B------:R-:W-:Y:S01]  /*5c80*/  LOP3.LUT R46, R3, 0x400000, R46, 0xf8, !PT ;  /* 0x00400000032e7812 */ /* 0x000fe200078ef82e */
[----:B------:R-:W-:Y:S01]  /*5c90*/  IMAD R104, R104, 0x2, R97 ;  /* 0x0000000268687824 */ /* 0x000fe200078e0261 */
[----:B------:R-:W-:Y:S01]  /*5ca0*/  LOP3.LUT R105, R105, 0x4, RZ, 0xc0, !PT ;  /* 0x0000000469697812 */ /* 0x000fe200078ec0ff */
[----:B------:R-:W1:Y:S01]  /*5cb0*/  LDCU.64 UR38, c[0x0][0x888] ;  /* 0x00011100ff2677ac */ /* 0x000e620008000a00 */
[----:B------:R-:W1:Y:S01]  /*5cc0*/  LDC R41, c[0x0][0xb30] ;  /* 0x0002cc00ff297b82 */ /* 0x000e620000000800 */
[----:B------:R-:W-:Y:S01]  /*5cd0*/  MOV R99, RZ ;  /* 0x000000ff00637202 */ /* 0x000fe20000000f00 */
[--C-:B------:R-:W-:Y:S01]  /*5ce0*/  IMAD R103, R103, -0x10, R104.reuse ;  /* 0xfffffff067677824 */ /* 0x100fe200078e0268 */
[----:B------:R-:W1:Y:S01]  /*5cf0*/  LDCU.64 UR44, c[0x0][0x890] ;  /* 0x00011200ff2c77ac */ /* 0x000e620008000a00 */
[----:B------:R-:W-:Y:S01]  /*5d00*/  IMAD R102, R105, -0x10, R104 ;  /* 0xfffffff069667824 */ /* 0x000fe200078e0268 */
[----:B------:R-:W-:-:S03]  /*5d10*/  UMOV UR49, URZ ;  /* 0x000000ff00317c82 */ /* 0x000fc60008000000 */
[----:B------:R-:W1:Y:S01]  /*5d20*/  LDC.64 R88, c[0x0][0xb10] ;  /* 0x0002c400ff587b82 */ /* 0x000e620000000a00 */
[----:B------:R-:W-:-:S07]  /*5d30*/  UMOV UR51, URZ ;  /* 0x000000ff00337c82 */ /* 0x000fce0008000000 */
[----:B------:R-:W1:Y:S08]  /*5d40*/  LDC.64 R38, c[0x0][0xb18] ;  /* 0x0002c600ff267b82 */ /* 0x000e700000000a00 */
[----:B------:R-:W1:Y:S08]  /*5d50*/  LDC.64 R36, c[0x0][0xb28] ;  /* 0x0002ca00ff247b82 */ /* 0x000e700000000a00 */
[----:B------:R-:W1:Y:S01]  /*5d60*/  LDC.64 R86, c[0x0][0x8b0] ;  /* 0x00022c00ff567b82 */ /* 0x000e620000000a00 */
[----:B----4-:R-:W-:-:S07]  /*5d70*/  IMAD.IADD R46, R0, 0x1, R46 ;  /* 0x00000001002e7824 */ /* 0x010fce00078e022e */
[----:B------:R-:W4:Y:S08]  /*5d80*/  LDC.64 R84, c[0x0][0x8a8] ;  /* 0x00022a00ff547b82 */ /* 0x000f300000000a00 */
[----:B--23--:R-:W1:Y:S02]  /*5d90*/  LDC R94, c[0x0][0x374] ;  /* 0x0000dd00ff5e7b82 */ /* 0x00ce640000000800 */
.L_x_157:
[----:B------:R-:W-:Y:S02]  /*5da0*/  LEA R0, R109, UR48, 0x3 ;  /* 0x000000306d007c11 */ /* 0x000fe4000f8e18ff */
[----:B------:R-:W-:Y:S02]  /*5db0*/  SHF.L.U32 R2, R99, 0x1f, RZ ;  /* 0x0000001f63027819 */ /* 0x000fe400000006ff */
[----:B-1----:R-:W-:Y:S02]  /*5dc0*/  LEA R16, R109, UR48, 0x4 ;  /* 0x000000306d107c11 */ /* 0x002fe4000f8e20ff */
[----:B------:R-:W2:Y:S02]  /*5dd0*/  SYNCS.PHASECHK.TRANS64.TRYWAIT P0, [R0+URZ+0x150], R2 ;  /* 0x00015002000075a7 */ /* 0x000ea400080011ff */
[----:B--23--:R-:W-:Y:S05]  /*5de0*/  @!P0 BRA `(.L_x_114) ;  /* 0x00000050002c8947 */ /* 0x00cfea0003800000 */
.L_x_232:
[----:B------:R-:W3:Y:S01]  /*5df0*/  LDC.64 R10, c[0x0][0xb10] ;  /* 0x0002c400ff0a7b82 */ /* 0x000ee20000000a00 */
[----:B------:R-:W4:Y:S01]  /*5e00*/  LDS.128 R16, [R16+0x1e0] ;  /* 0x0001e00010107984 */ /* 0x000f220000000c00 */
[----:B-1----:R-:W-:Y:S01]  /*5e10*/  ISETP.NE.AND P1, PT, R41, 0x1, PT ;  /* 0x000000012900780c */ /* 0x002fe20003f25270 */
[----:B--2---:R-:W-:Y:S01]  /*5e20*/  VIADD R0, R0, 0x160 ;  /* 0x0000016000007836 */ /* 0x004fe20000000000 */
[----:B------:R-:W-:Y:S04]  /*5e30*/  ISETP.GE.AND P0, PT, R40, 0x1, PT ;  /* 0x000000012800780c */ /* 0x000fe80003f06270 */
[----:B------:R-:W1:Y:S01]  /*5e40*/  LDC.64 R8, c[0x0][0xb18] ;  /* 0x0002c600ff087b82 */ /* 0x000e620000000a00 */
[----:B------:R-:W-:Y:S01]  /*5e50*/  PRMT R0, RZ, 0x654, R0 ;  /* 0x00000654ff007816 */ /* 0x000fe20000000000 */
[----:B------:R-:W-:Y:S01]  /*5e60*/  @!PT LDS RZ, [RZ] ;  /* 0x00000000fffff984 */ /* 0x000fe20000000800 */
[----:B------:R-:W-:Y:S01]  /*5e70*/  @!PT LDS RZ, [RZ] ;  /* 0x00000000fffff984 */ /* 0x000fe20000000800 */
[----:B------:R-:W-:Y:S01]  /*5e80*/  @!PT LDS RZ, [RZ] ;  /* 0x00000000fffff984 */ /* 0x000fe20000000800 */
[----:B------:R-:W-:Y:S01]  /*5e90*/  @!PT LDS RZ, [RZ] ;  /* 0x00000000fffff984 */ /* 0x000fe20000000800 */
[----:B------:R2:W-:Y:S06]  /*5ea0*/  MEMBAR.ALL.CTA ;  /* 0x0000000000007992 */ /* 0x0005ec0000008000 */
[----:B--2---:R-:W2:Y:S01]  /*5eb0*/  FENCE.VIEW.ASYNC.S ;  /* 0x00000000000073c6 */ /* 0x004ea20000000000 */
[----:B------:R-:W1:Y:S08]  /*5ec0*/  @!P1 LDC R12, c[0x0][0xb20] ;  /* 0x0002c800ff0c9b82 */ /* 0x000e700000000800 */
[----:B------:R-:W1:Y:S01]  /*5ed0*/  @!P1 LDC R7, c[0x0][0xb0c] ;  /* 0x0002c300ff079b82 */ /* 0x000e620000000800 */
[----:B--2---:R2:W-:Y:S01]  /*5ee0*/  SYNCS.ARRIVE.TRANS64.RED.A1T0 RZ, [R0+URZ], RZ ;  /* 0x000000ff00ff79a7 */ /* 0x0045e200081004ff */
[----:B----4-:R-:W-:Y:S04]  /*5ef0*/  LOP3.LUT P4, RZ, R18, 0x1, RZ, 0xc0, !PT ;  /* 0x0000000112ff7812 */ /* 0x010fe8000788c0ff */
[----:B------:R-:W-:Y:S09]  /*5f00*/  P2R R107, PR, RZ, 0x10 ;  /* 0x00000010ff6b7803 */ /* 0x000ff20000000000 */
[----:B------:R-:W-:Y:S02]  /*5f10*/  @P4 MOV R44, R16 ;  /* 0x00000010002c4202 */ /* 0x000fe40000000f00 */
[----:B------:R-:W-:Y:S01]  /*5f20*/  @P4 LOP3.LUT R43, R17, 0xffff, RZ, 0xc0, !PT ;  /* 0x0000ffff112b4812 */ /* 0x000fe200078ec0ff */
[----:B--23--:R-:W-:Y:S06]  /*5f30*/  @!P0 BRA `(.L_x_115) ;  /* 0x0000000000a48947 */ /* 0x00cfec0003800000 */
[----:B------:R-:W-:Y:S01]  /*5f40*/  IMAD.HI.U32 R0, R94, R39, RZ ;  /* 0x000000275e007227 */ /* 0x000fe200078e00ff */
[----:B------:R-:W-:Y:S02]  /*5f50*/  ISETP.NE.AND P0, PT, R38, 0x1, PT ;  /* 0x000000012600780c */ /* 0x000fe40003f05270 */
[----:B------:R-:W-:Y:S01]  /*5f60*/  ISETP.NE.AND P2, PT, R40, 0x1, PT ;  /* 0x000000012800780c */ /* 0x000fe20003f45270 */
[----:B------:R-:W-:Y:S01]  /*5f70*/  IMAD.HI.U32 R4, R95, R88, RZ ;  /* 0x000000585f047227 */ /* 0x000fe200078e00ff */
[----:B------:R-:W-:Y:S02]  /*5f80*/  SHF.R.U32.HI R0, RZ, R93, R0 ;  /* 0x0000005dff007219 */ /* 0x000fe40000011600 */
[----:B------:R-:W-:Y:S01]  /*5f90*/  ISETP.NE.AND P3, PT, R42, 0x1, PT ;  /* 0x000000012a00780c */ /* 0x000fe20003f65270 */
[----:B------:R-:W-:Y:S01]  /*5fa0*/  IMAD.HI.U32 R6, R43, R39, RZ ;  /* 0x000000272b067227 */ /* 0x000fe200078e00ff */
[-C--:B------:R-:W-:Y:S02]  /*5fb0*/  SHF.R.U32.HI R4, RZ, R89.reuse, R4 ;  /* 0x00000059ff047219 */ /* 0x080fe40000011604 */
[----:B------:R-:W-:Y:S01]  /*5fc0*/  SEL R0, R94, R0, !P0 ;  /* 0x000000005e007207 */ /* 0x000fe20004000000 */
[----:B------:R-:W-:Y:S01]  /*5fd0*/  IMAD.HI.U32 R5, R44, R88, RZ ;  /* 0x000000582c057227 */ /* 0x000fe200078e00ff */
[----:B------:R-:W-:Y:S03]  /*5fe0*/  SEL R4, R95, R4, !P3 ;  /* 0x000000045f047207 */ /* 0x000fe60005800000 */
[-C--:B------:R-:W-:Y:S01]  /*5ff0*/  IMAD.HI.U32 R3, R0, R36.reuse, RZ ;  /* 0x0000002400037227 */ /* 0x080fe200078e00ff */
[----:B------:R-:W-:Y:S03]  /*6000*/  SHF.R.U32.HI R5, RZ, R89, R5 ;  /* 0x00000059ff057219 */ /* 0x000fe60000011605 */
[----:B------:R-:W-:Y:S01]  /*6010*/  IMAD.HI.U32 R2, R4, R36, RZ ;  /* 0x0000002404027227 */ /* 0x000fe200078e00ff */
[----:B------:R-:W-:Y:S02]  /*6020*/  @P2 SHF.R.U32.HI R0, RZ, R37, R3 ;  /* 0x00000025ff002219 */ /* 0x000fe40000011603 */
[----:B------:R-:W-:Y:S02]  /*6030*/  SHF.R.U32.HI R3, RZ, R93, R6 ;  /* 0x0000005dff037219 */ /* 0x000fe40000011606 */
[----:B------:R-:W-:Y:S01]  /*6040*/  @P2 SHF.R.U32.HI R4, RZ, R37, R2 ;  /* 0x00000025ff042219 */ /* 0x000fe20000011602 */
[----:B------:R-:W-:Y:S01]  /*6050*/  IMAD R0, R40, R0, RZ ;  /* 0x0000000028007224 */ /* 0x000fe200078e02ff */
[----:B------:R-:W-:Y:S02]  /*6060*/  SEL R3, R43, R3, !P0 ;  /* 0x000000032b037207 */ /* 0x000fe40004000000 */
[----:B------:R-:W-:Y:S01]  /*6070*/  SEL R2, R44, R5, !P3 ;  /* 0x000000052c027207 */ /* 0x000fe20005800000 */
[----:B------:R-:W-:Y:S01]  /*6080*/  IMAD R5, R40, R4, RZ ;  /* 0x0000000428057224 */ /* 0x000fe200078e02ff */
[C---:B------:R-:W-:Y:S01]  /*6090*/  ISETP.GE.AND P0, PT, R3.reuse, R0, PT ;  /* 0x000000000300720c */ /* 0x040fe20003f06270 */
[C---:B------:R-:W-:Y:S03]  /*60a0*/  IMAD.HI.U32 R0, R3.reuse, R36, RZ ;  /* 0x0000002403007227 */ /* 0x040fe600078e00ff */
[C---:B------:R-:W-:Y:S02]  /*60b0*/  ISETP.GE.OR P0, PT, R2.reuse, R5, P0 ;  /* 0x000000050200720c */ /* 0x040fe40000706670 */
[----:B------:R-:W-:Y:S04]  /*60c0*/  SHF.R.U32.HI R0, RZ, R37, R0 ;  /* 0x00000025ff007219 */ /* 0x000fe80000011600 */
[C---:B------:R-:W-:Y:S05]  /*60d0*/  SEL R6, R3.reuse, R0, !P2 ;  /* 0x0000000003067207 */ /* 0x040fea0005000000 */
        /* <DEDUP_REMOVED lines=14> */
[----:B------:R-:W-:Y:S07]  /*61c0*/  IMAD R43, R3, R38, R43 ;  /* 0x00000026032b7224 */ /* 0x000fee00078e022b */
.L_x_115:
[----:B-1----:R-:W-:Y:S01]  /*61d0*/  @!P1 ISETP.NE.AND P0, PT, R8, 0x1, PT ;  /* 0x000000010800980c */ /* 0x002fe20003f05270 */
[----:B------:R-:W-:Y:S01]  /*61e0*/  @!P1 IMAD.HI.U32 R2, R43, R9, RZ ;  /* 0x000000092b029227 */ /* 0x000fe200078e00ff */
[----:B------:R-:W-:Y:S01]  /*61f0*/  R2UR UR42, R14 ;  /* 0x000000000e2a72ca */ /* 0x000fe200000e0000 */
[----:B------:R-:W-:Y:S01]  /*6200*/  BSSY.RECONVERGENT B6, `(.L_x_116) ;  /* 0x0000031000067945 */ /* 0x000fe20003800200 */
[----:B------:R-:W-:Y:S01]  /*6210*/  R2UR UR41, R15 ;  /* 0x000000000f2972ca */ /* 0x000fe200000e0000 */
[C---:B------:R-:W-:Y:S01]  /*6220*/  @!P1 IMAD.HI.U32 R0, R44.reuse, R10, RZ ;  /* 0x0000000a2c009227 */ /* 0x040fe200078e00ff */
[----:B------:R-:W-:Y:S02]  /*6230*/  @!P1 SHF.R.U32.HI R2, RZ, R12, R2 ;  /* 0x0000000cff029219 */ /* 0x000fe40000011602 */
[----:B------:R-:W-:Y:S01]  /*6240*/  @!P1 ISETP.NE.AND P2, PT, R7, 0x1, PT ;  /* 0x000000010700980c */ /* 0x000fe20003f45270 */
[----:B------:R-:W-:Y:S01]  /*6250*/  VIADD R109, R109, 0x1 ;  /* 0x000000016d6d7836 */ /* 0x000fe20000000000 */
[----:B------:R-:W-:Y:S02]  /*6260*/  @!P1 SEL R2, R43, R2, !P0 ;  /* 0x000000022b029207 */ /* 0x000fe40004000000 */
[----:B------:R-:W-:Y:S02]  /*6270*/  @!P1 SHF.R.U32.HI R0, RZ, R11, R0 ;  /* 0x0000000bff009219 */ /* 0x000fe40000011600 */
[----:B------:R-:W-:Y:S01]  /*6280*/  LOP3.LUT P0, RZ, R97, 0x1b0, RZ, 0xc0, !PT ;  /* 0x000001b061ff7812 */ /* 0x000fe2000780c0ff */
[----:B------:R-:W-:Y:S01]  /*6290*/  USHF.L.U32 UR42, UR42, 0x6, URZ ;  /* 0x000000062a2a7899 */ /* 0x000fe200080006ff */
[----:B------:R-:W-:Y:S01]  /*62a0*/  @!P1 SEL R3, R44, R0, !P2 ;  /* 0x000000002c039207 */ /* 0x000fe20005000000 */
[----:B------:R-:W-:Y:S01]  /*62b0*/  USHF.L.U32 UR41, UR41, 0x8, URZ ;  /* 0x0000000829297899 */ /* 0x000fe200080006ff */
[----:B------:R-:W-:Y:S03]  /*62c0*/  @P4 SHF.R.U32.HI R98, RZ, 0x10, R17 ;  /* 0x00000010ff624819 */ /* 0x000fe60000011611 */
[----:B------:R-:W-:Y:S02]  /*62d0*/  @!P1 IMAD.IADD R0, R2, 0x1, -R3 ;  /* 0x0000000102009824 */ /* 0x000fe400078e0a03 */
[----:B------:R-:W-:Y:S02]  /*62e0*/  @!P1 IMAD.IADD R2, R3, 0x1, -R2 ;  /* 0x0000000103029824 */ /* 0x000fe400078e0a02 */
[----:B------:R-:W-:Y:S02]  /*62f0*/  @!P1 IMAD R44, R0, R7, R44 ;  /* 0x00000007002c9224 */ /* 0x000fe400078e022c */
[----:B------:R-:W-:Y:S01]  /*6300*/  @!P1 IMAD R43, R2, R8, R43 ;  /* 0x00000008022b9224 */ /* 0x000fe200078e022b */
[----:B------:R-:W-:Y:S06]  /*6310*/  @!P0 BRA `(.L_x_117) ;  /* 0x00000000007c8947 */ /* 0x000fec0003800000 */
[----:B------:R-:W1:Y:S01]  /*6320*/  LDCU.64 UR8, c[0x4][0x80] ;  /* 0x01001000ff0877ac */ /* 0x000e620008000a00 */
[----:B------:R-:W-:Y:S01]  /*6330*/  MOV R2, 0x0 ;  /* 0x0000000000027802 */ /* 0x000fe20000000f00 */
[----:B------:R-:W-:Y:S02]  /*6340*/  HFMA2 R12, -RZ, RZ, 0, 5.9604644775390625e-08 ;  /* 0x00000001ff0c7431 */ /* 0x000fe400000001ff */
[----:B------:R-:W-:Y:S01]  /*6350*/  IMAD.MOV.U32 R8, RZ, RZ, 0x70 ;  /* 0x00000070ff087424 */ /* 0x000fe200078e00ff */
[----:B------:R2:W3:Y:S01]  /*6360*/  LDC.64 R14, c[0x4][R2] ;  /* 0x01000000020e7b82 */ /* 0x0004e20000000a00 */
[----:B------:R-:W4:Y:S01]  /*6370*/  LDCU.64 UR6, c[0x4][0x88] ;  /* 0x01001100ff0677ac */ /* 0x000f220008000a00 */
[----:B------:R-:W-:Y:S01]  /*6380*/  IMAD.MOV.U32 R13, RZ, RZ, RZ ;  /* 0x000000ffff0d7224 */ /* 0x000fe200078e00ff */
[----:B------:R-:W2:Y:S01]  /*6390*/  LDCU.64 UR4, c[0x4][0x8] ;  /* 0x01000100ff0477ac */ /* 0x000ea20008000a00 */
[----:B-1----:R-:W-:Y:S01]  /*63a0*/  MOV R5, UR9 ;  /* 0x0000000900057c02 */ /* 0x002fe20008000f00 */
[----:B------:R-:W-:Y:S01]  /*63b0*/  IMAD.U32 R4, RZ, RZ, UR8 ;  /* 0x00000008ff047e24 */ /* 0x000fe2000f8e00ff */
[----:B----4-:R-:W-:Y:S01]  /*63c0*/  MOV R7, UR7 ;  /* 0x0000000700077c02 */ /* 0x010fe20008000f00 */
[----:B------:R-:W-:Y:S01]  /*63d0*/  IMAD.U32 R6, RZ, RZ, UR6 ;  /* 0x00000006ff067e24 */ /* 0x000fe2000f8e00ff */
[----:B--2---:R-:W-:Y:S01]  /*63e0*/  MOV R11, UR5 ;  /* 0x00000005000b7c02 */ /* 0x004fe20008000f00 */
[----:B------:R-:W-:Y:S02]  /*63f0*/  IMAD.U32 R10, RZ, RZ, UR4 ;  /* 0x00000004ff0a7e24 */ /* 0x000fe4000f8e00ff */
[----:B------:R-:W-:Y:S07]  /*6400*/  LEPC R20, `(.L_x_118) ;  /* 0x000000001014794e */ /* 0x000fee0000000000 */
[----:B---3-5:R-:W-:Y:S05]  /*6410*/  CALL.ABS.NOINC R14 ;  /* 0x000000000e007343 */ /* 0x028fea0003c00000 */
.L_x_118:
[----:B------:R-:W1:Y:S01]  /*6420*/  LDCU.64 UR8, c[0x4][0x80] ;  /* 0x01001000ff0877ac */ /* 0x000e620008000a00 */
[----:B------:R-:W2:Y:S01]  /*6430*/  LDC.64 R2, c[0x4][R2] ;  /* 0x0100000002027b82 */ /* 0x000ea20000000a00 */
[----:B------:R-:W-:Y:S02]  /*6440*/  HFMA2 R12, -RZ, RZ, 0, 5.9604644775390625e-08 ;  /* 0x00000001ff0c7431 */ /* 0x000fe400000001ff */
[----:B------:R-:W-:Y:S02]  /*6450*/  IMAD.MOV.U32 R8, RZ, RZ, 0x70 ;  /* 0x00000070ff087424 */ /* 0x000fe400078e00ff */
[----:B------:R-:W-:Y:S01]  /*6460*/  IMAD.MOV.U32 R13, RZ, RZ, RZ ;  /* 0x000000ffff0d7224 */ /* 0x000fe200078e00ff */
[----:B------:R-:W3:Y:S01]  /*6470*/  LDCU.64 UR6, c[0x4][0x88] ;  /* 0x01001100ff0677ac */ /* 0x000ee20008000a00 */
[----:B------:R-:W4:Y:S01]  /*6480*/  LDCU.64 UR4, c[0x4][0x8] ;  /* 0x01000100ff0477ac */ /* 0x000f220008000a00 */
[----:B-1----:R-:W-:Y:S02]  /*6490*/  MOV R4, UR8 ;  /* 0x0000000800047c02 */ /* 0x002fe40008000f00 */
[----:B------:R-:W-:Y:S02]  /*64a0*/  MOV R5, UR9 ;  /* 0x0000000900057c02 */ /* 0x000fe40008000f00 */
[----:B---3--:R-:W-:Y:S01]  /*64b0*/  MOV R7, UR7 ;  /* 0x0000000700077c02 */ /* 0x008fe20008000f00 */
[----:B------:R-:W-:Y:S01]  /*64c0*/  IMAD.U32 R6, RZ, RZ, UR6 ;  /* 0x00000006ff067e24 */ /* 0x000fe2000f8e00ff */
[----:B----4-:R-:W-:Y:S01]  /*64d0*/  MOV R11, UR5 ;  /* 0x00000005000b7c02 */ /* 0x010fe20008000f00 */
[----:B------:R-:W-:Y:S02]  /*64e0*/  IMAD.U32 R10, RZ, RZ, UR4 ;  /* 0x00000004ff0a7e24 */ /* 0x000fe4000f8e00ff */
[----:B------:R-:W-:Y:S07]  /*64f0*/  LEPC R20, `(.L_x_117) ;  /* 0x000000001014794e */ /* 0x000fee0000000000 */
[----:B--2---:R-:W-:Y:S05]  /*6500*/  CALL.ABS.NOINC R2 ;  /* 0x0000000002007343 */ /* 0x004fea0003c00000 */
.L_x_117:
[----:B------:R-:W-:Y:S05]  /*6510*/  BSYNC.RECONVERGENT B6 ;  /* 0x0000000000067941 */ /* 0x000fea0003800200 */
.L_x_116:
[----:B------:R-:W-:Y:S01]  /*6520*/  ISETP.NE.U32.AND P4, PT, R86, RZ, PT ;  /* 0x000000ff5600720c */ /* 0x000fe20003f85070 */
[----:B------:R-:W-:Y:S01]  /*6530*/  UISETP.NE.AND UP2, UPT, UR50, URZ, UPT ;  /* 0x000000ff3200728c */ /* 0x000fe2000bf45270 */
[----:B------:R-:W-:Y:S01]  /*6540*/  ISETP.NE.U32.AND P2, PT, RZ, UR38, PT ;  /* 0x00000026ff007c0c */ /* 0x000fe2000bf45070 */
[----:B------:R-:W-:Y:S01]  /*6550*/  UISETP.NE.U32.AND UP1, UPT, UR44, URZ, UPT ;  /* 0x000000ff2c00728c */ /* 0x000fe2000bf25070 */
[----:B------:R-:W-:Y:S01]  /*6560*/  ISETP.NE.AND.EX P4, PT, R87, RZ, PT, P4 ;  /* 0x000000ff5700720c */ /* 0x000fe20003f85340 */
[----:B------:R-:W-:Y:S01]  /*6570*/  UPLOP3.LUT UP0, UPT, UPT, UPT, UPT, 0x40, 0x4 ;  /* 0x000000000004789c */ /* 0x000fe20003f0e870 */
[----:B------:R-:W-:Y:S01]  /*6580*/  ISETP.NE.AND.EX P2, PT, RZ, UR39, PT, P2 ;  /* 0x00000027ff007c0c */ /* 0x000fe2000bf45320 */
[----:B------:R-:W-:Y:S01]  /*6590*/  UISETP.NE.AND.EX UP1, UPT, UR45, URZ, UPT, UP1 ;  /* 0x000000ff2d00728c */ /* 0x000fe2000bf25310 */
[----:B------:R-:W-:Y:S04]  /*65a0*/  PLOP3.LUT P1, PT, PT, PT, UP2, 0x80, 0x8 ;  /* 0x000000000008781c */ /* 0x000fe80003f2f028 */
[----:B------:R-:W-:Y:S06]  /*65b0*/  @UP2 UPLOP3.LUT UP0, UPT, UPT, UPT, UP1, 0x80, 0x8 ;  /* 0x000000000008289c */ /* 0x000fec0003f0f010 */
[----:B------:R-:W-:Y:S01]  /*65c0*/  PLOP3.LUT P0, PT, PT, PT, UP0, 0x80, 0x8 ;  /* 0x000000000008781c */ /* 0x000fe20003f0f008 */
[----:B------:R-:W-:Y:S01]  /*65d0*/  @!UPT UIADD3 URZ, UPT, UPT, URZ, URZ, URZ ;  /* 0x000000fffffff290 */ /* 0x000fe2000fffe0ff */
[----:B------:R-:W-:Y:S11]  /*65e0*/  BRA.U !UP1, `(.L_x_119) ;  /* 0x0000000109387547 */ /* 0x000ff6000b800000 */
[----:B------:R-:W-:Y:S01]  /*65f0*/  UISETP.NE.U32.AND UP0, UPT, UR38, URZ, UPT ;  /* 0x000000ff2600728c */ /* 0x000fe2000bf05070 */
[----:B------:R-:W-:Y:S02]  /*6600*/  HFMA2 R0, -RZ, RZ, 0, 5.9604644775390625e-08 ;  /* 0x00000001ff007431 */ /* 0x000fe400000001ff */
[----:B------:R-:W-:Y:S01]  /*6610*/  IMAD.MOV.U32 R92, RZ, RZ, 0x1 ;  /* 0x00000001ff5c7424 */ /* 0x000fe200078e00ff */
[----:B------:R-:W-:Y:S06]  /*6620*/  UISETP.NE.AND.EX UP0, UPT, UR39, URZ, UPT, UP0 ;  /* 0x000000ff2700728c */ /* 0x000fec000bf05300 */
[----:B------:R-:W-:Y:S05]  /*6630*/  PLOP3.LUT P3, PT, PT, PT, UP0, 0x80, 0x8 ;  /* 0x000000000008781c */ /* 0x000fea0003f6f008 */
[----:B------:R-:W1:Y:S01]  /*6640*/  @UP0 LDCU.64 UR6, c[0x0][0x888] ;  /* 0x00011100ff0607ac */ /* 0x000e620008000a00 */
[----:B------:R-:W-:Y:S07]  /*6650*/  @UP0 UIMAD UR4, UR36, UR44, URZ ;  /* 0x0000002c240402a4 */ /* 0x000fee000f8e02ff */
[----:B------:R-:W-:Y:S01]  /*6660*/  @!P3 PRMT R92, R0, 0x7610, R92 ;  /* 0x00007610005cb816 */ /* 0x000fe2000000005c */
[----:B-1----:R-:W-:Y:S03]  /*6670*/  @UP0 UIMAD.WIDE UR6, UR4, 0x4, UR6 ;  /* 0x00000004040608a5 */ /* 0x002fe6000f8e0206 */
[----:B------:R-:W1:Y:S03]  /*6680*/  @!UP0 LDCU UR4, c[0x0][0x880] ;  /* 0x00011000ff0487ac */ /* 0x000e660008000800 */
[----:B------:R-:W-:Y:S01]  /*6690*/  IMAD.U32 R2, RZ, RZ, UR6 ;  /* 0x00000006ff027e24 */ /* 0x000fe2000f8e00ff */
[----:B------:R-:W-:Y:S05]  /*66a0*/  MOV R3, UR7 ;  /* 0x0000000700037c02 */ /* 0x000fea0008000f00 */
[----:B-----5:R2:W5:Y:S02]  /*66b0*/  @P3 LDG.E R49, desc[UR46][R2.64] ;  /* 0x0000002e02313981 */ /* 0x020564000c1e1900 */
[----:B-12---:R-:W-:Y:S02]  /*66c0*/  @!P3 IMAD.U32 R49, RZ, RZ, UR4 ;  /* 0x00000004ff31be24 */ /* 0x006fe4000f8e00ff */
.L_x_119:
[----:B------:R-:W-:Y:S05]  /*66d0*/  @!P4 BRA `(.L_x_120) ;  /* 0x000000000020c947 */ /* 0x000fea0003800000 */
[----:B------:R-:W-:Y:S04]  /*66e0*/  ISETP.NE.U32.AND P3, PT, R84, RZ, PT ;  /* 0x000000ff5400720c */ /* 0x000fe80003f65070 */
[----:B------:R-:W-:Y:S11]  /*66f0*/  ISETP.NE.AND.EX P3, PT, R85, RZ, PT, P3 ;  /* 0x000000ff5500720c */ /* 0x000ff60003f65330 */
[----:B------:R-:W-:Y:S02]  /*6700*/  @!UPT UIADD3 URZ, UPT, UPT, URZ, URZ, URZ ;  /* 0x000000fffffff290 */ /* 0x000fe4000fffe0ff */
[----:B------:R-:W1:Y:S01]  /*6710*/  @P3 LDC.64 R2, c[0x0][0x8a8] ;  /* 0x00022a00ff023b82 */ /* 0x000e620000000a00 */
[----:B------:R-:W-:Y:S04]  /*6720*/  @P3 IMAD R0, R86, UR36, RZ ;  /* 0x0000002456003c24 */ /* 0x000fe8000f8e02ff */
[----:B-1----:R-:W-:Y:S05]  /*6730*/  @P3 IMAD.WIDE R2, R0, 0x4, R2 ;  /* 0x0000000400023825 */ /* 0x002fea00078e0202 */
[----:B-----5:R1:W5:Y:S02]  /*6740*/  @P3 LDG.E R47, desc[UR46][R2.64] ;  /* 0x0000002e022f3981 */ /* 0x020364000c1e1900 */
[----:B-1----:R-:W2:Y:S02]  /*6750*/  @!P3 LDC R47, c[0x0][0x8a0] ;  /* 0x00022800ff2fbb82 */ /* 0x002ea40000000800 */
.L_x_120:
[----:B-----5:R-:W-:Y:S01]  /*6760*/  FSETP.NEU.AND P3, PT, R49, RZ, PT ;  /* 0x000000ff3100720b */ /* 0x020fe20003f6d000 */
[----:B------:R-:W-:Y:S01]  /*6770*/  BSSY B1, `(.L_x_121) ;  /* 0x0000039000017945 */ /* 0x000fe20003800000 */
[----:B------:R-:W-:Y:S01]  /*6780*/  SEL R3, RZ, 0xffffffff, P2 ;  /* 0xffffffffff037807 */ /* 0x000fe20001000000 */
[----:B------:R-:W-:Y:S01]  /*6790*/  IMAD.MOV.U32 R61, RZ, RZ, 0x1 ;  /* 0x00000001ff3d7424 */ /* 0x000fe200078e00ff */
[----:B------:R-:W-:Y:S01]  /*67a0*/  @P1 LOP3.LUT P2, RZ, R92, 0xff, RZ, 0xc0, !PT ;  /* 0x000000ff5cff1812 */ /* 0x000fe2000784c0ff */
[----:B------:R-:W-:Y:S01]  /*67b0*/  IMAD R48, R45, 0x80, R46 ;  /* 0x000000802d307824 */ /* 0x000fe200078e022e */
[----:B------:R-:W-:Y:S01]  /*67c0*/  @P1 SEL R0, RZ, 0xffffffff, P3 ;  /* 0xffffffffff001807 */ /* 0x000fe20001800000 */
[----:B------:R-:W-:Y:S01]  /*67d0*/  IMAD R110, R105, -0x10, R103 ;  /* 0xfffffff0696e7824 */ /* 0x000fe200078e0267 */
[----:B------:R-:W-:Y:S01]  /*67e0*/  LOP3.LUT R101, R101, 0x1, RZ, 0x3c, !PT ;  /* 0x0000000165657812 */ /* 0x000fe200078e3cff */
[----:B------:R-:W-:Y:S01]  /*67f0*/  IMAD.MOV.U32 R60, RZ, RZ, RZ ;  /* 0x000000ffff3c7224 */ /* 0x000fe200078e00ff */
[----:B------:R-:W-:Y:S02]  /*6800*/  @P0 SEL R0, R3, R0, !P2 ;  /* 0x0000000003000207 */ /* 0x000fe40005000000 */
[----:B------:R-:W-:Y:S02]  /*6810*/  CS2R R82, SRZ ;  /* 0x0000000000527805 */ /* 0x000fe4000001ff00 */
[----:B------:R-:W-:Y:S02]  /*6820*/  LEA R112, R45, UR48, 0x3 ;  /* 0x000000302d707c11 */ /* 0x000fe4000f8e18ff */
[----:B------:R-:W-:Y:S02]  /*6830*/  CS2R R80, SRZ ;  /* 0x0000000000507805 */ /* 0x000fe4000001ff00 */
[----:B------:R-:W-:Y:S02]  /*6840*/  @P1 LOP3.LUT R0, R0, 0x1, RZ, 0xc0, !PT ;  /* 0x0000000100001812 */ /* 0x000fe400078ec0ff */
[----:B------:R-:W-:Y:S02]  /*6850*/  CS2R R74, SRZ ;  /* 0x00000000004a7805 */ /* 0x000fe4000001ff00 */
[----:B------:R-:W-:Y:S02]  /*6860*/  PLOP3.LUT P2, PT, PT, PT, UP1, 0x80, 0x8 ;  /* 0x000000000008781c */ /* 0x000fe40003f4f018 */
[----:B------:R-:W-:Y:S02]  /*6870*/  CS2R R72, SRZ ;  /* 0x0000000000487805 */ /* 0x000fe4000001ff00 */
[----:B------:R-:W-:Y:S02]  /*6880*/  ISETP.NE.U32.OR P5, PT, R0, 0x1, !P1 ;  /* 0x000000010000780c */ /* 0x000fe40004fa5470 */
[----:B------:R-:W-:Y:S02]  /*6890*/  CS2R R66, SRZ ;  /* 0x0000000000427805 */ /* 0x000fe4000001ff00 */
[----:B------:R-:W-:Y:S02]  /*68a0*/  LOP3.LUT P4, R108, R92, 0xff, RZ, 0xc0, !PT ;  /* 0x000000ff5c6c7812 */ /* 0x000fe4000788c0ff */
[----:B------:R-:W-:Y:S02]  /*68b0*/  CS2R R64, SRZ ;  /* 0x0000000000407805 */ /* 0x000fe4000001ff00 */
[----:B------:R-:W-:Y:S02]  /*68c0*/  SEL R2, RZ, 0xffffffff, P3 ;  /* 0xffffffffff027807 */ /* 0x000fe40001800000 */
[----:B------:R-:W-:Y:S02]  /*68d0*/  CS2R R58, SRZ ;  /* 0x00000000003a7805 */ /* 0x000fe4000001ff00 */
[----:B------:R-:W-:Y:S02]  /*68e0*/  P2R R111, PR, RZ, 0x20 ;  /* 0x00000020ff6f7803 */ /* 0x000fe40000000000 */
[----:B------:R-:W-:Y:S02]  /*68f0*/  CS2R R56, SRZ ;  /* 0x0000000000387805 */ /* 0x000fe4000001ff00 */
[----:B------:R-:W-:Y:S02]  /*6900*/  @P2 SEL R2, R3, R2, !P4 ;  /* 0x0000000203022207 */ /* 0x000fe40006000000 */
[----:B------:R-:W-:Y:S02]  /*6910*/  @P5 SHF.L.U32 R0, R101, 0x1f, RZ ;  /* 0x0000001f65005819 */ /* 0x000fe400000006ff */
[----:B------:R-:W-:Y:S02]  /*6920*/  LOP3.LUT R2, R2, 0x1, RZ, 0xc0, !PT ;  /* 0x0000000102027812 */ /* 0x000fe400078ec0ff */
[----:B------:R1:W3:Y:S02]  /*6930*/  @P5 SYNCS.PHASECHK.TRANS64.TRYWAIT P1, [UR48+0x100], R0 ;  /* 0x00010000ff0055a7 */ /* 0x0002e40008021130 */
[----:B------:R-:W-:Y:S04]  /*6940*/  ISETP.NE.U32.AND P2, PT, R2, 0x1, PT ;  /* 0x000000010200780c */ /* 0x000fe80003f45070 */
[----:B------:R-:W-:Y:S02]  /*6950*/  P2R R62, PR, RZ, 0x4 ;  /* 0x00000004ff3e7803 */ /* 0x000fe40000000000 */
[----:B-1----:R-:W-:Y:S04]  /*6960*/  SHF.L.U32 R0, R100, 0x1f, RZ ;  /* 0x0000001f64007819 */ /* 0x002fe800000006ff */
[----:B------:R1:W4:Y:S01]  /*6970*/  SYNCS.PHASECHK.TRANS64.TRYWAIT P0, [R112+URZ+0x170], R0 ;  /* 0x00017000700075a7 */ /* 0x00032200080011ff */
[----:B---3--:R-:W-:Y:S01]  /*6980*/  @P5 SEL R61, RZ, 0x1, !P1 ;  /* 0x00000001ff3d5807 */ /* 0x008fe20004800000 */
[----:B-1----:R-:W-:Y:S06]  /*6990*/  @!P5 BRA `(.L_x_122) ;  /* 0x000000000058d947 */ /* 0x002fec0003800000 */
[----:B------:R-:W-:Y:S01]  /*69a0*/  IMAD.MOV.U32 R83, RZ, RZ, RZ ;  /* 0x000000ffff537224 */ /* 0x000fe200078e00ff */
[----:B------:R-:W-:Y:S01]  /*69b0*/  ISETP.NE.AND P1, PT, R61, RZ, PT ;  /* 0x000000ff3d00720c */ /* 0x000fe20003f25270 */
[----:B------:R-:W-:Y:S01]  /*69c0*/  BSSY B0, `(.L_x_123) ;  /* 0x000000c000007945 */ /* 0x000fe20003800000 */
[----:B------:R-:W-:Y:S02]  /*69d0*/  CS2R R58, SRZ ;  /* 0x00000000003a7805 */ /* 0x000fe4000001ff00 */
[----:B------:R-:W-:Y:S02]  /*69e0*/  CS2R R56, SRZ ;  /* 0x0000000000387805 */ /* 0x000fe4000001ff00 */
[----:B------:R-:W-:Y:S02]  /*69f0*/  CS2R R66, SRZ ;  /* 0x0000000000427805 */ /* 0x000fe4000001ff00 */
[----:B------:R-:W-:Y:S02]  /*6a00*/  CS2R R64, SRZ ;  /* 0x0000000000407805 */ /* 0x000fe4000001ff00 */
[----:B------:R-:W-:Y:S02]  /*6a10*/  CS2R R74, SRZ ;  /* 0x00000000004a7805 */ /* 0x000fe4000001ff00 */
[----:B------:R-:W-:Y:S02]  /*6a20*/  CS2R R72, SRZ ;  /* 0x0000000000487805 */ /* 0x000fe4000001ff00 */
[----:B------:R-:W-:Y:S01]  /*6a30*/  CS2R R80, SRZ ;  /* 0x0000000000507805 */ /* 0x000fe2000001ff00 */
[----:B------:R-:W-:Y:S06]  /*6a40*/  @P1 BRA `(.L_x_124) ;  /* 0x00000000000c1947 */ /* 0x000fec0003800000 */
[----:B------:R-:W-:Y:S04]  /*6a50*/  SHF.L.U32 R3, R101, 0x1f, RZ ;  /* 0x0000001f65037819 */ /* 0x000fe800000006ff */
[----:B------:R-:W1:Y:S02]  /*6a60*/  SYNCS.PHASECHK.TRANS64.TRYWAIT P1, [UR48+0x100], R3 ;  /* 0x00010003ff0075a7 */ /* 0x000e640008021130 */
[----:B-1----:R-:W-:Y:S05]  /*6a70*/  @!P1 BRA `(.L_x_125) ;  /* 0x00000044001c9947 */ /* 0x002fea0003800000 */
.L_x_124:
[----:B------:R-:W-:Y:S05]  /*6a80*/  BSYNC B0 ;  /* 0x0000000000007941 */ /* 0x000fea0003800000 */
.L_x_123:
[----:B------:R-:W-:Y:S01]  /*6a90*/  ISETP.NE.AND P1, PT, R62, RZ, PT ;  /* 0x000000ff3e00720c */ /* 0x000fe20003f25270 */
[----:B------:R-:W-:Y:S11]  /*6aa0*/  HFMA2 R60, -RZ, RZ, 0, 5.9604644775390625e-08 ;  /* 0x00000001ff3c7431 */ /* 0x000ff600000001ff */
[----:B------:R-:W-:Y:S01]  /*6ab0*/  @!UPT UIADD3 URZ, UPT, UPT, URZ, URZ, URZ ;  /* 0x000000fffffff290 */ /* 0x000fe2000fffe0ff */
[----:B------:R3:W1:Y:S04]  /*6ac0*/  @P1 LDS.128 R56, [R104] ;  /* 0x0000000068381984 */ /* 0x0006680000000c00 */
[----:B------:R3:W1:Y:S04]  /*6ad0*/  @P1 LDS.128 R64, [R103+0x10] ;  /* 0x0000100067401984 */ /* 0x0006680000000c00 */
[----:B------:R3:W1:Y:S04]  /*6ae0*/  @P1 LDS.128 R72, [R102+0x20] ;  /* 0x0000200066481984 */ /* 0x0006680000000c00 */
[----:B------:R3:W1:Y:S02]  /*6af0*/  @P1 LDS.128 R80, [R110+0x30] ;  /* 0x000030006e501984 */ /* 0x0006640000000c00 */
.L_x_122:
[----:B------:R-:W-:Y:S05]  /*6b00*/  BSYNC B1 ;  /* 0x0000000000017941 */ /* 0x000fea0003800000 */
.L_x_121:
[----:B-1----:R-:W-:Y:S04]  /*6b10*/  SHF.R.U32.HI R2, RZ, 0x15, R48 ;  /* 0x00000015ff027819 */ /* 0x002fe80000011630 */
[----:B------:R-:W-:Y:S01]  /*6b20*/  LOP3.LUT P1, RZ, R2, 0x3, R96, 0x48, !PT ;  /* 0x0000000302ff7812 */ /* 0x000fe20007824860 */
[----:B------:R-:W-:Y:S01]  /*6b30*/  @!UPT UIADD3 URZ, UPT, UPT, URZ, URZ, URZ ;  /* 0x000000fffffff290 */ /* 0x000fe2000fffe0ff */
[----:B----4-:R-:W-:Y:S11]  /*6b40*/  @P0 BRA `(.L_x_126) ;  /* 0x0000000000080947 */ /* 0x010ff60003800000 */
[----:B------:R-:W1:Y:S02]  /*6b50*/  SYNCS.PHASECHK.TRANS64.TRYWAIT P0, [R112+URZ+0x170], R0 ;  /* 0x00017000700075a7 */ /* 0x000e6400080011ff */
[----:B-1----:R-:W-:Y:S05]  /*6b60*/  @!P0 BRA `(.L_x_127) ;  /* 0x0000004000f88947 */ /* 0x002fea0003800000 */
.L_x_126:
[----:B------:R-:W-:Y:S05]  /*6b70*/  @!P1 BRA `(.L_x_128) ;  /* 0x0000000000409947 */ /* 0x000fea0003800000 */
[----:B------:R-:W4:Y:S01]  /*6b80*/  LDCU.64 UR8, c[0x4][0x70] ;  /* 0x01000e00ff0877ac */ /* 0x000f220008000a00 */
[----:B------:R-:W-:Y:S01]  /*6b90*/  MOV R3, 0x0 ;  /* 0x0000000000037802 */ /* 0x000fe20000000f00 */
[----:B------:R-:W-:Y:S02]  /*6ba0*/  HFMA2 R12, -RZ, RZ, 0, 5.9604644775390625e-08 ;  /* 0x00000001ff0c7431 */ /* 0x000fe400000001ff */
[----:B------:R-:W-:Y:S02]  /*6bb0*/  IMAD.MOV.U32 R8, RZ, RZ, 0x192 ;  /* 0x00000192ff087424 */ /* 0x000fe400078e00ff */
[----:B------:R-:W-:Y:S01]  /*6bc0*/  IMAD.MOV.U32 R13, RZ, RZ, RZ ;  /* 0x000000ffff0d7224 */ /* 0x000fe200078e00ff */
[----:B------:R-:W5:Y:S01]  /*6bd0*/  LDCU.64 UR6, c[0x4][0x78] ;  /* 0x01000f00ff0677ac */ /* 0x000f620008000a00 */
[----:B------:R-:W1:Y:S01]  /*6be0*/  LDC.64 R2, c[0x4][R3] ;  /* 0x0100000003027b82 */ /* 0x000e620000000a00 */
[----:B------:R-:W2:Y:S01]  /*6bf0*/  LDCU.64 UR4, c[0x4][0x10] ;  /* 0x01000200ff0477ac */ /* 0x000ea20008000a00 */
[----:B----4-:R-:W-:Y:S01]  /*6c00*/  MOV R5, UR9 ;  /* 0x0000000900057c02 */ /* 0x010fe20008000f00 */
[----:B------:R-:W-:Y:S01]  /*6c10*/  IMAD.U32 R4, RZ, RZ, UR8 ;  /* 0x00000008ff047e24 */ /* 0x000fe2000f8e00ff */
[----:B-----5:R-:W-:Y:S01]  /*6c20*/  MOV R7, UR7 ;  /* 0x0000000700077c02 */ /* 0x020fe20008000f00 */
[----:B------:R-:W-:Y:S01]  /*6c30*/  IMAD.U32 R6, RZ, RZ, UR6 ;  /* 0x00000006ff067e24 */ /* 0x000fe2000f8e00ff */
[----:B--2---:R-:W-:Y:S01]  /*6c40*/  MOV R11, UR5 ;  /* 0x00000005000b7c02 */ /* 0x004fe20008000f00 */
[----:B------:R-:W-:Y:S02]  /*6c50*/  IMAD.U32 R10, RZ, RZ, UR4 ;  /* 0x00000004ff0a7e24 */ /* 0x000fe4000f8e00ff */
[----:B------:R-:W-:Y:S07]  /*6c60*/  LEPC R20, `(.L_x_128) ;  /* 0x000000001014794e */ /* 0x000fee0000000000 */
[----:B-1-3--:R-:W-:Y:S05]  /*6c70*/  CALL.ABS.NOINC R2 ;  /* 0x0000000002007343 */ /* 0x00afea0003c00000 */
.L_x_128:
[----:B------:R-:W-:Y:S05]  /*6c80*/  WARPSYNC.ALL ;  /* 0x0000000000007948 */ /* 0x000fea0003800000 */
[----:B------:R-:W-:Y:S01]  /*6c90*/  R2UR UR4, R48 ;  /* 0x00000000300472ca */ /* 0x000fe200000e0000 */
[--C-:B------:R-:W-:Y:S01]  /*6ca0*/  HADD2.F32 R50, -RZ, R56.reuse.H0_H0 ;  /* 0x20000038ff327230 */ /* 0x100fe20000004100 */
[----:B------:R-:W-:Y:S01]  /*6cb0*/  ISETP.NE.AND P0, PT, R106, RZ, PT ;  /* 0x000000ff6a00720c */ /* 0x000fe20003f05270 */
[----:B------:R-:W-:Y:S01]  /*6cc0*/  HADD2.F32 R51, -RZ, R56.H1_H1 ;  /* 0x30000038ff337230 */ /* 0x000fe20000004100 */
[----:B------:R-:W-:Y:S01]  /*6cd0*/  BSSY.RECONVERGENT B0, `(.L_x_129) ;  /* 0x000008a000007945 */ /* 0x000fe20003800200 */
[--C-:B------:R-:W-:Y:S08]  /*6ce0*/  HADD2.F32 R52, -RZ, R57.reuse.H0_H0 ;  /* 0x20000039ff347230 */ /* 0x100ff00000004100 */
[----:B------:R-:W1:Y:S02]  /*6cf0*/  LDTM.x32 R4, tmem[UR4] ;  /* 0x00000004000479ee */ /* 0x000e6400082c0000 */
[C---:B-12---:R-:W-:Y:S01]  /*6d00*/  FMUL R0, R47.reuse, R4 ;  /* 0x000000042f007220 */ /* 0x046fe20000400000 */
[C---:B------:R-:W-:Y:S01]  /*6d10*/  FMUL R2, R47.reuse, R5 ;  /* 0x000000052f027220 */ /* 0x040fe20000400000 */
[C---:B------:R-:W-:Y:S01]  /*6d20*/  FMUL R4, R47.reuse, R8 ;  /* 0x000000082f047220 */ /* 0x040fe20000400000 */
[----:B------:R-:W-:Y:S01]  /*6d30*/  FMUL R3, R47, R6 ;  /* 0x000000062f037220 */ /* 0x000fe20000400000 */
[C---:B------:R-:W-:Y:S01]  /*6d40*/  FFMA R0, R49.reuse, R50, R0 ;  /* 0x0000003231007223 */ /* 0x040fe20000000000 */
[----:B------:R-:W-:Y:S01]  /*6d50*/  FFMA R2, R49, R51, R2 ;  /* 0x0000003331027223 */ /* 0x000fe20000000002 */
[C---:B------:R-:W-:Y:S01]  /*6d60*/  FMUL R5, R47.reuse, R9 ;  /* 0x000000092f057220 */ /* 0x040fe20000400000 */
        /* <DEDUP_REMOVED lines=16> */
[----:B------:R-:W-:Y:S02]  /*6e70*/  HADD2.F32 R32, -RZ, R57.H1_H1 ;  /* 0x30000039ff207230 */ /* 0x000fe40000004100 */
[C---:B------:R-:W-:Y:S01]  /*6e80*/  FMUL R26, R47.reuse, R30 ;  /* 0x0000001e2f1a7220 */ /* 0x040fe20000400000 */
[----:B------:R-:W-:Y:S01]  /*6e90*/  FMUL R29, R47, R33 ;  /* 0x000000212f1d7220 */ /* 0x000fe20000400000 */
[--C-:B------:R-:W-:Y:S02]  /*6ea0*/  HADD2.F32 R33, -RZ, R58.reuse.H0_H0 ;  /* 0x2000003aff217230 */ /* 0x100fe40000004100 */
[----:B------:R-:W-:Y:S01]  /*6eb0*/  FFMA R3, R49, R52, R3 ;  /* 0x0000003431037223 */ /* 0x000fe20000000003 */
[C---:B------:R-:W-:Y:S01]  /*6ec0*/  FMUL R7, R47.reuse, R7 ;  /* 0x000000072f077220 */ /* 0x040fe20000400000 */
[----:B------:R-:W-:Y:S01]  /*6ed0*/  FMUL R30, R47, R34 ;  /* 0x000000222f1e7220 */ /* 0x000fe20000400000 */
[----:B------:R-:W-:Y:S01]  /*6ee0*/  HADD2.F32 R34, -RZ, R58.H1_H1 ;  /* 0x3000003aff227230 */ /* 0x000fe20000004100 */
[----:B------:R-:W-:Y:S01]  /*6ef0*/  F2FP.F16.F32.PACK_AB R52, R2, R0 ;  /* 0x000000000234723e */ /* 0x000fe200000000ff */
[--C-:B------:R-:W-:Y:S02]  /*6f00*/  HADD2.F32 R0, -RZ, R59.reuse.H0_H0 ;  /* 0x2000003bff007230 */ /* 0x100fe40000004100 */
[C---:B------:R-:W-:Y:S01]  /*6f10*/  FFMA R7, R49.reuse, R32, R7 ;  /* 0x0000002031077223 */ /* 0x040fe20000000007 */
[----:B------:R-:W-:Y:S02]  /*6f20*/  HADD2.F32 R2, -RZ, R59.H1_H1 ;  /* 0x3000003bff027230 */ /* 0x000fe40000004100 */
[C---:B------:R-:W-:Y:S01]  /*6f30*/  FFMA R4, R49.reuse, R33, R4 ;  /* 0x0000002131047223 */ /* 0x040fe20000000004 */
[C---:B------:R-:W-:Y:S01]  /*6f40*/  FFMA R5, R49.reuse, R34, R5 ;  /* 0x0000002231057223 */ /* 0x040fe20000000005 */
[----:B------:R-:W-:Y:S01]  /*6f50*/  FFMA R6, R49, R0, R6 ;  /* 0x0000000031067223 */ /* 0x000fe20000000006 */
[--C-:B------:R-:W-:Y:S02]  /*6f60*/  HADD2.F32 R0, -RZ, R64.reuse.H0_H0 ;  /* 0x20000040ff007230 */ /* 0x100fe40000004100 */
[----:B------:R-:W-:Y:S01]  /*6f70*/  FMUL R11, R47, R11 ;  /* 0x0000000b2f0b7220 */ /* 0x000fe20000400000 */
[----:B------:R-:W-:Y:S01]  /*6f80*/  F2FP.F16.F32.PACK_AB R53, R7, R3 ;  /* 0x000000030735723e */ /* 0x000fe200000000ff */
[--C-:B------:R-:W-:Y:S02]  /*6f90*/  HADD2.F32 R3, -RZ, R65.reuse.H0_H0 ;  /* 0x20000041ff037230 */ /* 0x100fe40000004100 */
[----:B------:R-:W-:Y:S01]  /*6fa0*/  FMUL R15, R47, R15 ;  /* 0x0000000f2f0f7220 */ /* 0x000fe20000400000 */
[C---:B------:R-:W-:Y:S01]  /*6fb0*/  FFMA R11, R49.reuse, R2, R11 ;  /* 0x00000002310b7223 */ /* 0x040fe2000000000b */
[----:B------:R-:W-:Y:S02]  /*6fc0*/  HADD2.F32 R2, -RZ, R64.H1_H1 ;  /* 0x30000040ff027230 */ /* 0x000fe40000004100 */
[----:B------:R-:W-:Y:S01]  /*6fd0*/  FFMA R8, R49, R0, R8 ;  /* 0x0000000031087223 */ /* 0x000fe20000000008 */
[----:B------:R-:W-:Y:S02]  /*6fe0*/  HADD2.F32 R0, -RZ, R65.H1_H1 ;  /* 0x30000041ff007230 */ /* 0x000fe40000004100 */
[C---:B------:R-:W-:Y:S01]  /*6ff0*/  FMUL R19, R47.reuse, R19 ;  /* 0x000000132f137220 */ /* 0x040fe20000400000 */
[----:B------:R-:W-:Y:S01]  /*7000*/  FMUL R23, R47, R23 ;  /* 0x000000172f177220 */ /* 0x000fe20000400000 */
[C---:B------:R-:W-:Y:S01]  /*7010*/  FFMA R9, R49.reuse, R2, R9 ;  /* 0x0000000231097223 */ /* 0x040fe20000000009 */
[C---:B------:R-:W-:Y:S01]  /*7020*/  FFMA R10, R49.reuse, R3, R10 ;  /* 0x00000003310a7223 */ /* 0x040fe2000000000a */
[----:B------:R-:W-:Y:S01]  /*7030*/  FFMA R15, R49, R0, R15 ;  /* 0x00000000310f7223 */ /* 0x000fe2000000000f */
[--C-:B------:R-:W-:Y:S02]  /*7040*/  HADD2.F32 R2, -RZ, R66.reuse.H0_H0 ;  /* 0x20000042ff027230 */ /* 0x100fe40000004100 */
[----:B------:R-:W-:Y:S01]  /*7050*/  FMUL R27, R47, R27 ;  /* 0x0000001b2f1b7220 */ /* 0x000fe20000400000 */
[----:B------:R-:W-:Y:S01]  /*7060*/  HADD2.F32 R0, -RZ, R66.H1_H1 ;  /* 0x30000042ff007230 */ /* 0x000fe20000004100 */
[----:B------:R-:W-:Y:S01]  /*7070*/  F2FP.F16.F32.PACK_AB R54, R5, R4 ;  /* 0x000000040536723e */ /* 0x000fe200000000ff */
[--C-:B------:R-:W-:Y:S02]  /*7080*/  HADD2.F32 R3, -RZ, R67.reuse.H0_H0 ;  /* 0x20000043ff037230 */ /* 0x100fe40000004100 */
[C---:B------:R-:W-:Y:S01]  /*7090*/  FFMA R12, R49.reuse, R2, R12 ;  /* 0x00000002310c7223 */ /* 0x040fe2000000000c */
[--C-:B------:R-:W-:Y:S02]  /*70a0*/  HADD2.F32 R2, -RZ, R72.reuse.H0_H0 ;  /* 0x20000048ff027230 */ /* 0x100fe40000004100 */
[C---:B------:R-:W-:Y:S01]  /*70b0*/  FFMA R13, R49.reuse, R0, R13 ;  /* 0x00000000310d7223 */ /* 0x040fe2000000000d */
[----:B------:R-:W-:Y:S02]  /*70c0*/  HADD2.F32 R0, -RZ, R67.H1_H1 ;  /* 0x30000043ff007230 */ /* 0x000fe40000004100 */
[----:B------:R-:W-:Y:S01]  /*70d0*/  FFMA R14, R49, R3, R14 ;  /* 0x00000003310e7223 */ /* 0x000fe2000000000e */
[----:B------:R-:W-:Y:S01]  /*70e0*/  HADD2.F32 R3, -RZ, R72.H1_H1 ;  /* 0x30000048ff037230 */ /* 0x000fe20000004100 */
[----:B------:R-:W-:Y:S01]  /*70f0*/  F2FP.F16.F32.PACK_AB R55, R11, R6 ;  /* 0x000000060b37723e */ /* 0x000fe200000000ff */
[----:B------:R-:W-:Y:S01]  /*7100*/  FMUL R31, R47, R31 ;  /* 0x0000001f2f1f7220 */ /* 0x000fe20000400000 */
[C---:B------:R-:W-:Y:S01]  /*7110*/  FFMA R19, R49.reuse, R0, R19 ;  /* 0x0000000031137223 */ /* 0x040fe20000000013 */
[--C-:B------:R-:W-:Y:S02]  /*7120*/  HADD2.F32 R0, -RZ, R73.reuse.H0_H0 ;  /* 0x20000049ff007230 */ /* 0x100fe40000004100 */
[C---:B------:R-:W-:Y:S01]  /*7130*/  FFMA R16, R49.reuse, R2, R16 ;  /* 0x0000000231107223 */ /* 0x040fe20000000010 */
[----:B------:R1:W-:Y:S01]  /*7140*/  STS.128 [R104], R52 ;  /* 0x0000003468007388 */ /* 0x0003e20000000c00 */
[C---:B------:R-:W-:Y:S01]  /*7150*/  FFMA R17, R49.reuse, R3, R17 ;  /* 0x0000000331117223 */ /* 0x040fe20000000011 */
[----:B------:R-:W-:Y:S02]  /*7160*/  HADD2.F32 R2, -RZ, R73.H1_H1 ;  /* 0x30000049ff027230 */ /* 0x000fe40000004100 */
[----:B------:R-:W-:Y:S01]  /*7170*/  FFMA R18, R49, R0, R18 ;  /* 0x0000000031127223 */ /* 0x000fe20000000012 */
[--C-:B------:R-:W-:Y:S01]  /*7180*/  HADD2.F32 R0, -RZ, R74.reuse.H0_H0 ;  /* 0x2000004aff007230 */ /* 0x100fe20000004100 */
[----:B------:R-:W-:Y:S01]  /*7190*/  F2FP.F16.F32.PACK_AB R8, R9, R8 ;  /* 0x000000080908723e */ /* 0x000fe200000000ff */
[--C-:B------:R-:W-:Y:S02]  /*71a0*/  HADD2.F32 R3, -RZ, R75.reuse.H0_H0 ;  /* 0x2000004bff037230 */ /* 0x100fe40000004100 */
[C---:B------:R-:W-:Y:S01]  /*71b0*/  FFMA R23, R49.reuse, R2, R23 ;  /* 0x0000000231177223 */ /* 0x040fe20000000017 */
[----:B------:R-:W-:Y:S02]  /*71c0*/  HADD2.F32 R2, -RZ, R74.H1_H1 ;  /* 0x3000004aff027230 */ /* 0x000fe40000004100 */
[----:B------:R-:W-:Y:S01]  /*71d0*/  FFMA R20, R49, R0, R20 ;  /* 0x0000000031147223 */ /* 0x000fe20000000014 */
[----:B------:R-:W-:Y:S01]  /*71e0*/  HADD2.F32 R0, -RZ, R75.H1_H1 ;  /* 0x3000004bff007230 */ /* 0x000fe20000004100 */
[----:B------:R-:W-:Y:S01]  /*71f0*/  F2FP.F16.F32.PACK_AB R9, R15, R10 ;  /* 0x0000000a0f09723e */ /* 0x000fe200000000ff */
[----:B------:R-:W-:Y:S02]  /*7200*/  HADD2.F32 R4, -RZ, R83.H0_H0 ;  /* 0x20000053ff047230 */ /* 0x000fe40000004100 */
[C---:B------:R-:W-:Y:S01]  /*7210*/  FFMA R21, R49.reuse, R2, R21 ;  /* 0x0000000231157223 */ /* 0x040fe20000000015 */
[C---:B------:R-:W-:Y:S01]  /*7220*/  FFMA R22, R49.reuse, R3, R22 ;  /* 0x0000000331167223 */ /* 0x040fe20000000016 */
[----:B------:R-:W-:Y:S01]  /*7230*/  FFMA R27, R49, R0, R27 ;  /* 0x00000000311b7223 */ /* 0x000fe2000000001b */
[--C-:B------:R-:W-:Y:S01]  /*7240*/  HADD2.F32 R2, -RZ, R80.reuse.H0_H0 ;  /* 0x20000050ff027230 */ /* 0x100fe20000004100 */
[----:B------:R-:W-:Y:S01]  /*7250*/  F2FP.F16.F32.PACK_AB R10, R13, R12 ;  /* 0x0000000c0d0a723e */ /* 0x000fe200000000ff */
[----:B------:R-:W-:Y:S01]  /*7260*/  HADD2.F32 R0, -RZ, R80.H1_H1 ;  /* 0x30000050ff007230 */ /* 0x000fe20000004100 */
[----:B------:R-:W-:Y:S01]  /*7270*/  F2FP.F16.F32.PACK_AB R11, R19, R14 ;  /* 0x0000000e130b723e */ /* 0x000fe200000000ff */
[--C-:B------:R-:W-:Y:S02]  /*7280*/  HADD2.F32 R3, -RZ, R81.reuse.H0_H0 ;  /* 0x20000051ff037230 */ /* 0x100fe40000004100 */
[C---:B------:R-:W-:Y:S01]  /*7290*/  FFMA R24, R49.reuse, R2, R24 ;  /* 0x0000000231187223 */ /* 0x040fe20000000018 */
[--C-:B------:R-:W-:Y:S02]  /*72a0*/  HADD2.F32 R2, -RZ, R82.reuse.H0_H0 ;  /* 0x20000052ff027230 */ /* 0x100fe40000004100 */
[C---:B------:R-:W-:Y:S01]  /*72b0*/  FFMA R25, R49.reuse, R0, R25 ;  /* 0x0000000031197223 */ /* 0x040fe20000000019 */
[----:B------:R1:W-:Y:S01]  /*72c0*/  STS.128 [R103+0x10], R8 ;  /* 0x0000100867007388 */ /* 0x0003e20000000c00 */
[----:B------:R-:W-:Y:S02]  /*72d0*/  HADD2.F32 R0, -RZ, R81.H1_H1 ;  /* 0x30000051ff007230 */ /* 0x000fe40000004100 */
[----:B------:R-:W-:Y:S01]  /*72e0*/  FFMA R26, R49, R3, R26 ;  /* 0x00000003311a7223 */ /* 0x000fe2000000001a */
[----:B------:R-:W-:Y:S01]  /*72f0*/  HADD2.F32 R3, -RZ, R82.H1_H1 ;  /* 0x30000052ff037230 */ /* 0x000fe20000004100 */
[----:B------:R-:W-:Y:S01]  /*7300*/  F2FP.F16.F32.PACK_AB R16, R17, R16 ;  /* 0x000000101110723e */ /* 0x000fe200000000ff */
[----:B------:R-:W-:Y:S01]  /*7310*/  HADD2.F32 R5, -RZ, R83.H1_H1 ;  /* 0x30000053ff057230 */ /* 0x000fe20000004100 */
[----:B------:R-:W-:Y:S01]  /*7320*/  F2FP.F16.F32.PACK_AB R17, R23, R18 ;  /* 0x000000121711723e */ /* 0x000fe200000000ff */
[----:B------:R-:W-:Y:S01]  /*7330*/  FFMA R31, R49, R0, R31 ;  /* 0x00000000311f7223 */ /* 0x000fe2000000001f */
[----:B------:R-:W-:Y:S01]  /*7340*/  FMUL R35, R47, R35 ;  /* 0x000000232f237220 */ /* 0x000fe20000400000 */
[----:B------:R-:W-:Y:S01]  /*7350*/  F2FP.F16.F32.PACK_AB R18, R21, R20 ;  /* 0x000000141512723e */ /* 0x000fe200000000ff */
[----:B------:R-:W-:Y:S01]  /*7360*/  FFMA R28, R49, R2, R28 ;  /* 0x00000002311c7223 */ /* 0x000fe2000000001c */
[----:B------:R-:W-:Y:S01]  /*7370*/  F2FP.F16.F32.PACK_AB R19, R27, R22 ;  /* 0x000000161b13723e */ /* 0x000fe200000000ff */
[C---:B------:R-:W-:Y:S01]  /*7380*/  FFMA R29, R49.reuse, R3, R29 ;  /* 0x00000003311d7223 */ /* 0x040fe2000000001d */
[C---:B------:R-:W-:Y:S01]  /*7390*/  FFMA R30, R49.reuse, R4, R30 ;  /* 0x00000004311e7223 */ /* 0x040fe2000000001e */
[----:B------:R-:W-:Y:S01]  /*73a0*/  FFMA R35, R49, R5, R35 ;  /* 0x0000000531237223 */ /* 0x000fe20000000023 */
[----:B------:R-:W-:Y:S01]  /*73b0*/  F2FP.F16.F32.PACK_AB R24, R25, R24 ;  /* 0x000000181918723e */ /* 0x000fe200000000ff */
[----:B------:R1:W-:Y:S01]  /*73c0*/  STS.128 [R102+0x20], R16 ;  /* 0x0000201066007388 */ /* 0x0003e20000000c00 */
[----:B------:R-:W-:Y:S02]  /*73d0*/  F2FP.F16.F32.PACK_AB R25, R31, R26 ;  /* 0x0000001a1f19723e */ /* 0x000fe400000000ff */
[----:B------:R-:W-:Y:S02]  /*73e0*/  F2FP.F16.F32.PACK_AB R26, R29, R28 ;  /* 0x0000001c1d1a723e */ /* 0x000fe400000000ff */
[----:B------:R-:W-:Y:S05]  /*73f0*/  F2FP.F16.F32.PACK_AB R27, R35, R30 ;  /* 0x0000001e231b723e */ /* 0x000fea00000000ff */
[----:B------:R1:W-:Y:S01]  /*7400*/  STS.128 [R110+0x30], R24 ;  /* 0x000030186e007388 */ /* 0x0003e20000000c00 */
[----:B------:R-:W-:Y:S01]  /*7410*/  @!PT LDS RZ, [RZ] ;  /* 0x00000000fffff984 */ /* 0x000fe20000000800 */
[----:B------:R-:W-:Y:S01]  /*7420*/  @!PT LDS RZ, [RZ] ;  /* 0x00000000fffff984 */ /* 0x000fe20000000800 */
[----:B------:R-:W-:Y:S01]  /*7430*/  @!PT LDS RZ, [RZ] ;  /* 0x00000000fffff984 */ /* 0x000fe20000000800 */
[----:B------:R-:W-:Y:S01]  /*7440*/  @!PT LDS RZ, [RZ] ;  /* 0x00000000fffff984 */ /* 0x000fe20000000800 */
[----:B------:R2:W-:Y:S07]  /*7450*/  MEMBAR.ALL.CTA ;  /* 0x0000000000007992 */ /* 0x0005ee0000008000 */
[----:B--2---:R-:W2:Y:S02]  /*7460*/  FENCE.VIEW.ASYNC.S ;  /* 0x00000000000073c6 */ /* 0x004ea40000000000 */
[----:B--2---:R-:W-:Y:S06]  /*7470*/  BAR.SYNC.DEFER_BLOCKING 0x1, 0x80 ;  /* 0x0042000000007b1d */ /* 0x004fec0000010000 */
[----:B------:R-:W-:Y:S05]  /*7480*/  @P0 BRA `(.L_x_130) ;  /* 0x0000000000380947 */ /* 0x000fea0003800000 */
[----:B------:R-:W-:Y:S02]  /*7490*/  UIADD3 UR4, UPT, UPT, UR48, 0x400, URZ ;  /* 0x0000040030047890 */ /* 0x000fe4000fffe0ff */
[----:B------:R-:W-:Y:S01]  /*74a0*/  UIADD3 UR8, UP0, UPT, UR52, 0x680, URZ ;  /* 0x0000068034087890 */ /* 0x000fe2000ff1e0ff */
[----:B------:R-:W-:Y:S01]  /*74b0*/  UMOV UR43, UR36 ;  /* 0x00000024002b7c82 */ /* 0x000fe20008000000 */
[----:B------:R-:W-:Y:S02]  /*74c0*/  UIADD3 UR5, UPT, UPT, UR41, 0x80, URZ ;  /* 0x0000008029057890 */ /* 0x000fe4000fffe0ff */
[----:B------:R-:W-:Y:S01]  /*74d0*/  MOV R97, UR4 ;  /* 0x0000000400617c02 */ /* 0x000fe20008000f00 */
[----:B------:R-:W-:Y:S02]  /*74e0*/  UIADD3.X UR9, UPT, UPT, URZ, UR53, URZ, UP0, !UPT ;  /* 0x00000035ff097290 */ /* 0x000fe400087fe4ff */
[----:B------:R-:W-:Y:S01]  /*74f0*/  UIADD3 UR4, UPT, UPT, UR48, 0x1400, URZ ;  /* 0x0000140030047890 */ /* 0x000fe2000fffe0ff */
[----:B------:R-:W-:Y:S01]  /*7500*/  R2UR UR40, R97 ;  /* 0x00000000612872ca */ /* 0x000fe200000e0000 */
[----:B------:R-:W-:Y:S01]  /*7510*/  UMOV UR6, UR42 ;  /* 0x0000002a00067c82 */ /* 0x000fe20008000000 */
[----:B------:R-:W-:Y:S11]  /*7520*/  UMOV UR7, UR36 ;  /* 0x0000002400077c82 */ /* 0x000ff60008000000 */
[----:B------:R2:W-:Y:S01]  /*7530*/  UTMASTG.3D [UR40], [UR8] ;  /* 0x00000028080073b5 */ /* 0x0005e20008010000 */
[----:B------:R2:W-:Y:S01]  /*7540*/  UTMASTG.3D [UR4], [UR8] ;  /* 0x00000004080073b5 */ /* 0x0005e20008010000 */
[----:B------:R0:W-:Y:S01]  /*7550*/  UTMACMDFLUSH ;  /* 0x00000000000079b7 */ /* 0x0001e20000000000 */
[----:B--2---:R-:W-:Y:S04]  /*7560*/  DEPBAR.LE SB0, 0x1 ;  /* 0x000080400000791a */ /* 0x004fe80000000000 */
.L_x_130:
[----:B------:R-:W-:Y:S05]  /*7570*/  BSYNC.RECONVERGENT B0 ;  /* 0x0000000000007941 */ /* 0x000fea0003800200 */
.L_x_129:
[----:B------:R-:W-:Y:S01]  /*7580*/  BAR.SYNC.DEFER_BLOCKING 0x1, 0x80 ;  /* 0x0042000000007b1d */ /* 0x000fe20000010000 */
[----:B------:R-:W-:Y:S01]  /*7590*/  ISETP.NE.AND P1, PT, R111, RZ, PT ;  /* 0x000000ff6f00720c */ /* 0x000fe20003f25270 */
[----:B------:R-:W-:Y:S01]  /*75a0*/  UISETP.NE.AND UP0, UPT, UR49, URZ, UPT ;  /* 0x000000ff3100728c */ /* 0x000fe2000bf05270 */
[----:B------:R-:W-:Y:S11]  /*75b0*/  LEA R2, R60, UR48, 0x3 ;  /* 0x000000303c027c11 */ /* 0x000ff6000f8e18ff */
[----:B------:R-:W-:Y:S01]  /*75c0*/  @P1 SHF.L.U32 R3, R101, 0x1f, RZ ;  /* 0x0000001f65031819 */ /* 0x000fe200000006ff */
[----:B------:R-:W-:Y:S06]  /*75d0*/  BRA.U !UP0, `(.L_x_131) ;  /* 0x0000000108247547 */ /* 0x000fec000b800000 */
[----:B------:R-:W-:Y:S01]  /*75e0*/  IMAD.U32 R4, RZ, RZ, UR51 ;  /* 0x00000033ff047e24 */ /* 0x000fe2000f8e00ff */
[----:B------:R-:W-:Y:S01]  /*75f0*/  MOV R0, UR37 ;  /* 0x0000002500007c02 */ /* 0x000fe20008000f00 */
[----:B------:R-:W-:Y:S03]  /*7600*/  UIADD3 UR51, UPT, UPT, UR51, 0x1, URZ ;  /* 0x0000000133337890 */ /* 0x000fe6000fffe0ff */
[----:B------:R-:W-:Y:S01]  /*7610*/  @P1 LEA R4, R4, UR48, 0x3 ;  /* 0x0000003004041c11 */ /* 0x000fe2000f8e18ff */
[----:B------:R-:W-:Y:S04]  /*7620*/  UISETP.NE.AND UP0, UPT, UR51, 0x4, UPT ;  /* 0x000000043300788c */ /* 0x000fe8000bf05270 */
[----:B------:R-:W-:Y:S01]  /*7630*/  @P1 VIADD R4, R4, 0x120 ;  /* 0x0000012004041836 */ /* 0x000fe20000000000 */
[----:B------:R-:W-:Y:S04]  /*7640*/  USEL UR51, UR51, URZ, UP0 ;  /* 0x000000ff33337287 */ /* 0x000fe80008000000 */
[----:B------:R-:W-:Y:S04]  /*7650*/  @P1 PRMT R0, R0, 0x654, R4 ;  /* 0x0000065400001816 */ /* 0x000fe80000000004 */
[----:B------:R2:W-:Y:S04]  /*7660*/  @P1 SYNCS.ARRIVE.TRANS64.RED.A1T0 RZ, [R0+URZ], RZ ;  /* 0x000000ff00ff19a7 */ /* 0x0005e800081004ff */
.L_x_131:
[----:B------:R-:W4:Y:S01]  /*7670*/  @P1 SYNCS.PHASECHK.TRANS64.TRYWAIT P0, [R2+URZ+0x100], R3 ;  /* 0x00010003020015a7 */ /* 0x000f2200080011ff */
[----:B------:R-:W-:Y:S01]  /*7680*/  BSSY B1, `(.L_x_132) ;  /* 0x0000016000017945 */ /* 0x000fe20003800000 */
[----:B----4-:R-:W-:Y:S03]  /*7690*/  @P1 SEL R61, RZ, 0x1, !P0 ;  /* 0x00000001ff3d1807 */ /* 0x010fe60004000000 */
[----:B------:R-:W-:Y:S05]  /*76a0*/  @!P1 BRA `(.L_x_133) ;  /* 0x00000000004c9947 */ /* 0x000fea0003800000 */
[----:B------:R-:W-:Y:S01]  /*76b0*/  ISETP.NE.AND P0, PT, R61, RZ, PT ;  /* 0x000000ff3d00720c */ /* 0x000fe20003f05270 */
[----:B------:R-:W-:Y:S01]  /*76c0*/  BSSY B0, `(.L_x_134) ;  /* 0x000000b000007945 */ /* 0x000fe20003800000 */
[----:B------:R-:W-:Y:S11]  /*76d0*/  ISETP.NE.AND P1, PT, R62, RZ, PT ;  /* 0x000000ff3e00720c */ /* 0x000ff60003f25270 */
[----:B------:R-:W-:Y:S02]  /*76e0*/  @!UPT UIADD3 URZ, UPT, UPT, URZ, URZ, URZ ;  /* 0x000000fffffff290 */ /* 0x000fe4000fffe0ff */
[C---:B------:R-:W-:Y:S01]  /*76f0*/  @P1 IMAD R6, R60.reuse, 0x2000, R104 ;  /* 0x000020003c061824 */ /* 0x040fe200078e0268 */
[C---:B------:R-:W-:Y:S01]  /*7700*/  @P1 LEA R4, R60.reuse, R102, 0xd ;  /* 0x000000663c041211 */ /* 0x040fe200078e68ff */
[C---:B------:R-:W-:Y:S02]  /*7710*/  @P1 IMAD R5, R60.reuse, 0x2000, R103 ;  /* 0x000020003c051824 */ /* 0x040fe400078e0267 */
[----:B------:R-:W-:Y:S01]  /*7720*/  @P1 IMAD R3, R60, 0x2000, R110 ;  /* 0x000020003c031824 */ /* 0x000fe200078e026e */
[----:B------:R-:W-:Y:S06]  /*7730*/  @P0 BRA `(.L_x_135) ;  /* 0x00000000000c0947 */ /* 0x000fec0003800000 */
[----:B--2---:R-:W-:Y:S04]  /*7740*/  SHF.L.U32 R0, R101, 0x1f, RZ ;  /* 0x0000001f65007819 */ /* 0x004fe800000006ff */
[----:B------:R-:W2:Y:S02]  /*7750*/  SYNCS.PHASECHK.TRANS64.TRYWAIT P0, [R2+URZ+0x100], R0 ;  /* 0x00010000020075a7 */ /* 0x000ea400080011ff */
[----:B--2---:R-:W-:Y:S05]  /*7760*/  @!P0 BRA `(.L_x_136) ;  /* 0x00000038000c8947 */ /* 0x004fea0003800000 */
.L_x_135:
[----:B------:R-:W-:Y:S05]  /*7770*/  BSYNC B0 ;  /* 0x0000000000007941 */ /* 0x000fea0003800000 */
.L_x_134:
[----:B------:R-:W-:Y:S02]  /*7780*/  ISETP.NE.AND P0, PT, R62, RZ, PT ;  /* 0x000000ff3e00720c */ /* 0x000fe40003f05270 */
[----:B------:R-:W-:Y:S11]  /*7790*/  IADD3 R60, PT, PT, R60, 0x1, RZ ;  /* 0x000000013c3c7810 */ /* 0x000ff60007ffe0ff */
[----:B------:R4:W1:Y:S04]  /*77a0*/  @P0 LDS.128 R56, [R6] ;  /* 0x0000000006380984 */ /* 0x0008680000000c00 */
[----:B------:R4:W1:Y:S04]  /*77b0*/  @P0 LDS.128 R64, [R5+0x10] ;  /* 0x0000100005400984 */ /* 0x0008680000000c00 */
[----:B------:R4:W1:Y:S04]  /*77c0*/  @P0 LDS.128 R72, [R4+0x20] ;  /* 0x0000200004480984 */ /* 0x0008680000000c00 */
[----:B------:R4:W1:Y:S02]  /*77d0*/  @P0 LDS.128 R80, [R3+0x30] ;  /* 0x0000300003500984 */ /* 0x0008640000000c00 */
.L_x_133:
[----:B------:R-:W-:Y:S05]  /*77e0*/  BSYNC B1 ;  /* 0x0000000000017941 */ /* 0x000fea0003800000 */
.L_x_132:
[----:B--2---:R-:W-:Y:S05]  /*77f0*/  VIADD R0, R48, 0x20 ;  /* 0x0000002030007836 */ /* 0x004fea0000000000 */
[----:B------:R-:W-:Y:S04]  /*7800*/  SHF.R.U32.HI R0, RZ, 0x15, R0 ;  /* 0x00000015ff007819 */ /* 0x000fe80000011600 */
[----:B------:R-:W-:Y:S11]  /*7810*/  LOP3.LUT P0, RZ, R0, 0x3, R96, 0x48, !PT ;  /* 0x0000000300ff7812 */ /* 0x000ff60007804860 */
[----:B------:R-:W-:Y:S02]  /*7820*/  @!UPT UIADD3 URZ, UPT, UPT, URZ, URZ, URZ ;  /* 0x000000fffffff290 */ /* 0x000fe4000fffe0ff */
[----:B------:R-:W-:Y:S05]  /*7830*/  @!P0 BRA `(.L_x_137) ;  /* 0x0000000000408947 */ /* 0x000fea0003800000 */
[----:B------:R-:W2:Y:S01]  /*7840*/  LDCU.64 UR8, c[0x4][0x70] ;  /* 0x01000e00ff0877ac */ /* 0x000ea20008000a00 */
[----:B----4-:R-:W-:Y:S01]  /*7850*/  MOV R3, 0x0 ;  /* 0x0000000000037802 */ /* 0x010fe20000000f00 */
[----:B------:R-:W-:Y:S02]  /*7860*/  HFMA2 R12, -RZ, RZ, 0, 5.9604644775390625e-08 ;  /* 0x00000001ff0c7431 */ /* 0x000fe400000001ff */
[----:B-1----:R-:W-:Y:S02]  /*7870*/  IMAD.MOV.U32 R8, RZ, RZ, 0x192 ;  /* 0x00000192ff087424 */ /* 0x002fe400078e00ff */
[----:B------:R-:W-:Y:S01]  /*7880*/  IMAD.MOV.U32 R13, RZ, RZ, RZ ;  /* 0x000000ffff0d7224 */ /* 0x000fe200078e00ff */
[----:B------:R-:W1:Y:S01]  /*7890*/  LDCU.64 UR6, c[0x4][0x78] ;  /* 0x01000f00ff0677ac */ /* 0x000e620008000a00 */
[----:B------:R-:W4:Y:S01]  /*78a0*/  LDC.64 R2, c[0x4][R3] ;  /* 0x0100000003027b82 */ /* 0x000f220000000a00 */
[----:B------:R-:W5:Y:S01]  /*78b0*/  LDCU.64 UR4, c[0x4][0x10] ;  /* 0x01000200ff0477ac */ /* 0x000f620008000a00 */
[----:B--2---:R-:W-:Y:S01]  /*78c0*/  MOV R5, UR9 ;  /* 0x0000000900057c02 */ /* 0x004fe20008000f00 */
[----:B------:R-:W-:Y:S01]  /*78d0*/  IMAD.U32 R4, RZ, RZ, UR8 ;  /* 0x00000008ff047e24 */ /* 0x000fe2000f8e00ff */
[----:B-1----:R-:W-:Y:S01]  /*78e0*/  MOV R7, UR7 ;  /* 0x0000000700077c02 */ /* 0x002fe20008000f00 */
[----:B------:R-:W-:Y:S01]  /*78f0*/  IMAD.U32 R6, RZ, RZ, UR6 ;  /* 0x00000006ff067e24 */ /* 0x000fe2000f8e00ff */
[----:B-----5:R-:W-:Y:S01]  /*7900*/  MOV R11, UR5 ;  /* 0x00000005000b7c02 */ /* 0x020fe20008000f00 */
[----:B------:R-:W-:Y:S02]  /*7910*/  IMAD.U32 R10, RZ, RZ, UR4 ;  /* 0x00000004ff0a7e24 */ /* 0x000fe4000f8e00ff */
[----:B------:R-:W-:Y:S07]  /*7920*/  LEPC R20, `(.L_x_137) ;  /* 0x000000001014794e */ /* 0x000fee0000000000 */
[----:B---34-:R-:W-:Y:S05]  /*7930*/  CALL.ABS.NOINC R2 ;  /* 0x0000000002007343 */ /* 0x018fea0003c00000 */
.L_x_137:
[----:B------:R-:W-:Y:S05]  /*7940*/  WARPSYNC.ALL ;  /* 0x0000000000007948 */ /* 0x000fea0003800000 */
[----:B------:R-:W-:Y:S01]  /*7950*/  R2UR UR4, R48 ;  /* 0x00000000300472ca */ /* 0x000fe200000e0000 */
[--C-:B-1--4-:R-:W-:Y:S01]  /*7960*/  HADD2.F32 R3, -RZ, R56.reuse.H0_H0 ;  /* 0x20000038ff037230 */ /* 0x112fe20000004100 */
[----:B------:R-:W-:Y:S01]  /*7970*/  ISETP.NE.AND P6, PT, R111, RZ, PT ;  /* 0x000000ff6f00720c */ /* 0x000fe20003fc5270 */
[--C-:B------:R-:W-:Y:S01]  /*7980*/  HADD2.F32 R51, -RZ, R57.reuse.H1_H1 ;  /* 0x30000039ff337230 */ /* 0x100fe20000004100 */
[----:B------:R-:W-:Y:S01]  /*7990*/  MOV R50, UR51 ;  /* 0x0000003300327c02 */ /* 0x000fe20008000f00 */
[----:B------:R-:W-:Y:S01]  /*79a0*/  BSSY.RECONVERGENT B0, `(.L_x_138) ;  /* 0x0000091000007945 */ /* 0x000fe20003800200 */
[----:B------:R-:W-:Y:S02]  /*79b0*/  MOV R63, UR37 ;  /* 0x00000025003f7c02 */ /* 0x000fe40008000f00 */
[----:B------:R-:W-:Y:S05]  /*79c0*/  ISETP.NE.AND P0, PT, R106, RZ, PT ;  /* 0x000000ff6a00720c */ /* 0x000fea0003f05270 */
[----:B------:R-:W1:Y:S02]  /*79d0*/  LDTM.x32 R4, tmem[UR4+0x20] ;  /* 0x00002004000479ee */ /* 0x000e6400082c0000 */
[----:B------:R-:W-:Y:S04]  /*79e0*/  @P6 LEA R50, R50, UR48, 0x3 ;  /* 0x0000003032326c11 */ /* 0x000fe8000f8e18ff */
[----:B------:R-:W-:Y:S04]  /*79f0*/  @P6 IADD3 R50, PT, PT, R50, 0x120, RZ ;  /* 0x0000012032326810 */ /* 0x000fe80007ffe0ff */
[----:B------:R-:W-:Y:S01]  /*7a00*/  @P6 PRMT R63, R63, 0x654, R50 ;  /* 0x000006543f3f6816 */ /* 0x000fe20000000032 */
[----:B------:R-:W-:Y:S02]  /*7a10*/  HADD2.F32 R50, -RZ, R57.H0_H0 ;  /* 0x20000039ff327230 */ /* 0x000fe40000004100 */
[C---:B-1----:R-:W-:Y:S01]  /*7a20*/  FMUL R0, R47.reuse, R4 ;  /* 0x000000042f007220 */ /* 0x042fe20000400000 */
[----:B------:R-:W-:Y:S02]  /*7a30*/  HADD2.F32 R4, -RZ, R56.H1_H1 ;  /* 0x30000038ff047230 */ /* 0x000fe40000004100 */
[C---:B------:R-:W-:Y:S01]  /*7a40*/  FMUL R2, R47.reuse, R5 ;  /* 0x000000052f027220 */ /* 0x040fe20000400000 */
[----:B------:R-:W-:Y:S01]  /*7a50*/  FMUL R7, R47, R7 ;  /* 0x000000072f077220 */ /* 0x000fe20000400000 */
[----:B------:R-:W-:Y:S01]  /*7a60*/  FFMA R0, R49, R3, R0 ;  /* 0x0000000331007223 */ /* 0x000fe20000000000 */
[----:B------:R-:W-:Y:S01]  /*7a70*/  FMUL R3, R47, R6 ;  /* 0x000000062f037220 */ /* 0x000fe20000400000 */
[----:B------:R-:W-:Y:S01]  /*7a80*/  FFMA R2, R49, R4, R2 ;  /* 0x0000000431027223 */ /* 0x000fe20000000002 */
[C---:B------:R-:W-:Y:S01]  /*7a90*/  FMUL R4, R47.reuse, R8 ;  /* 0x000000082f047220 */ /* 0x040fe20000400000 */
[----:B------:R-:W-:Y:S01]  /*7aa0*/  FMUL R8, R47, R12 ;  /* 0x0000000c2f087220 */ /* 0x000fe20000400000 */
[----:B------:R-:W-:Y:S01]  /*7ab0*/  FFMA R3, R49, R50, R3 ;  /* 0x0000003231037223 */ /* 0x000fe20000000003 */
[C---:B------:R-:W-:Y:S01]  /*7ac0*/  FMUL R12, R47.reuse, R16 ;  /* 0x000000102f0c7220 */ /* 0x040fe20000400000 */
[C---:B------:R-:W-:Y:S01]  /*7ad0*/  FMUL R16, R47.reuse, R20 ;  /* 0x000000142f107220 */ /* 0x040fe20000400000 */
[C---:B------:R-:W-:Y:S01]  /*7ae0*/  FMUL R20, R47.reuse, R24 ;  /* 0x000000182f147220 */ /* 0x040fe20000400000 */
[C---:B------:R-:W-:Y:S01]  /*7af0*/  FMUL R24, R47.reuse, R28 ;  /* 0x0000001c2f187220 */ /* 0x040fe20000400000 */
[C---:B------:R-:W-:Y:S01]  /*7b00*/  FMUL R28, R47.reuse, R32 ;  /* 0x000000202f1c7220 */ /* 0x040fe20000400000 */
[--C-:B------:R-:W-:Y:S01]  /*7b10*/  HADD2.F32 R32, -RZ, R58.reuse.H0_H0 ;  /* 0x2000003aff207230 */ /* 0x100fe20000004100 */
[----:B------:R-:W-:Y:S01]  /*7b20*/  F2FP.F16.F32.PACK_AB R52, R2, R0 ;  /* 0x000000000234723e */ /* 0x000fe200000000ff */
[----:B------:R-:W-:Y:S02]  /*7b30*/  HADD2.F32 R0, -RZ, R58.H1_H1 ;  /* 0x3000003aff007230 */ /* 0x000fe40000004100 */
[----:B------:R-:W-:Y:S01]  /*7b40*/  FMUL R5, R47, R9 ;  /* 0x000000092f057220 */ /* 0x000fe20000400000 */
[--C-:B------:R-:W-:Y:S02]  /*7b50*/  HADD2.F32 R2, -RZ, R59.reuse.H0_H0 ;  /* 0x2000003bff027230 */ /* 0x100fe40000004100 */
[C---:B------:R-:W-:Y:S01]  /*7b60*/  FFMA R7, R49.reuse, R51, R7 ;  /* 0x0000003331077223 */ /* 0x040fe20000000007 */
[C---:B------:R-:W-:Y:S01]  /*7b70*/  FFMA R4, R49.reuse, R32, R4 ;  /* 0x0000002031047223 */ /* 0x040fe20000000004 */
[----:B------:R-:W-:Y:S02]  /*7b80*/  HADD2.F32 R32, -RZ, R59.H1_H1 ;  /* 0x3000003bff207230 */ /* 0x000fe40000004100 */
[----:B------:R-:W-:Y:S01]  /*7b90*/  FFMA R5, R49, R0, R5 ;  /* 0x0000000031057223 */ /* 0x000fe20000000005 */
[--C-:B------:R-:W-:Y:S01]  /*7ba0*/  HADD2.F32 R0, -RZ, R64.reuse.H0_H0 ;  /* 0x20000040ff007230 */ /* 0x100fe20000004100 */
[----:B------:R-:W-:Y:S01]  /*7bb0*/  F2FP.F16.F32.PACK_AB R53, R7, R3 ;  /* 0x000000030735723e */ /* 0x000fe200000000ff */
[----:B------:R-:W-:Y:S01]  /*7bc0*/  FMUL R6, R47, R10 ;  /* 0x0000000a2f067220 */ /* 0x000fe20000400000 */
[--C-:B------:R-:W-:Y:S01]  /*7bd0*/  HADD2.F32 R3, -RZ, R65.reuse.H0_H0 ;  /* 0x20000041ff037230 */ /* 0x100fe20000004100 */
[----:B------:R-:W-:Y:S01]  /*7be0*/  F2FP.F16.F32.PACK_AB R54, R5, R4 ;  /* 0x000000040536723e */ /* 0x000fe200000000ff */
[----:B------:R-:W-:Y:S01]  /*7bf0*/  FMUL R11, R47, R11 ;  /* 0x0000000b2f0b7220 */ /* 0x000fe20000400000 */
[----:B------:R-:W-:Y:S01]  /*7c00*/  FFMA R6, R49, R2, R6 ;  /* 0x0000000231067223 */ /* 0x000fe20000000006 */
[----:B------:R-:W-:Y:S02]  /*7c10*/  HADD2.F32 R2, -RZ, R64.H1_H1 ;  /* 0x30000040ff027230 */ /* 0x000fe40000004100 */
[----:B------:R-:W-:Y:S01]  /*7c20*/  FMUL R9, R47, R13 ;  /* 0x0000000d2f097220 */ /* 0x000fe20000400000 */
[C---:B------:R-:W-:Y:S01]  /*7c30*/  FFMA R11, R49.reuse, R32, R11 ;  /* 0x00000020310b7223 */ /* 0x040fe2000000000b */
[----:B------:R-:W-:Y:S01]  /*7c40*/  FFMA R8, R49, R0, R8 ;  /* 0x0000000031087223 */ /* 0x000fe20000000008 */
[C---:B------:R-:W-:Y:S01]  /*7c50*/  FMUL R10, R47.reuse, R14 ;  /* 0x0000000e2f0a7220 */ /* 0x040fe20000400000 */
[----:B------:R-:W-:Y:S02]  /*7c60*/  HADD2.F32 R0, -RZ, R65.H1_H1 ;  /* 0x30000041ff007230 */ /* 0x000fe40000004100 */
[----:B------:R-:W-:Y:S01]  /*7c70*/  FMUL R15, R47, R15 ;  /* 0x0000000f2f0f7220 */ /* 0x000fe20000400000 */
[C---:B------:R-:W-:Y:S01]  /*7c80*/  FFMA R9, R49.reuse, R2, R9 ;  /* 0x0000000231097223 */ /* 0x040fe20000000009 */
[C---:B------:R-:W-:Y:S01]  /*7c90*/  FFMA R10, R49.reuse, R3, R10 ;  /* 0x00000003310a7223 */ /* 0x040fe2000000000a */
[--C-:B------:R-:W-:Y:S02]  /*7ca0*/  HADD2.F32 R2, -RZ, R66.reuse.H0_H0 ;  /* 0x20000042ff027230 */ /* 0x100fe40000004100 */
[----:B------:R-:W-:Y:S01]  /*7cb0*/  FFMA R15, R49, R0, R15 ;  /* 0x00000000310f7223 */ /* 0x000fe2000000000f */
[----:B------:R-:W-:Y:S02]  /*7cc0*/  HADD2.F32 R3, -RZ, R66.H1_H1 ;  /* 0x30000042ff037230 */ /* 0x000fe40000004100 */
[C---:B------:R-:W-:Y:S01]  /*7cd0*/  FMUL R13, R47.reuse, R17 ;  /* 0x000000112f0d7220 */ /* 0x040fe20000400000 */
[--C-:B------:R-:W-:Y:S02]  /*7ce0*/  HADD2.F32 R0, -RZ, R67.reuse.H0_H0 ;  /* 0x20000043ff007230 */ /* 0x100fe40000004100 */
[----:B------:R-:W-:Y:S01]  /*7cf0*/  FMUL R14, R47, R18 ;  /* 0x000000122f0e7220 */ /* 0x000fe20000400000 */
[C---:B------:R-:W-:Y:S01]  /*7d00*/  FFMA R12, R49.reuse, R2, R12 ;  /* 0x00000002310c7223 */ /* 0x040fe2000000000c */
[C---:B------:R-:W-:Y:S01]  /*7d10*/  FFMA R13, R49.reuse, R3, R13 ;  /* 0x00000003310d7223 */ /* 0x040fe2000000000d */
[----:B------:R-:W-:Y:S02]  /*7d20*/  HADD2.F32 R2, -RZ, R67.H1_H1 ;  /* 0x30000043ff027230 */ /* 0x000fe40000004100 */
[----:B------:R-:W-:Y:S01]  /*7d30*/  FFMA R14, R49, R0, R14 ;  /* 0x00000000310e7223 */ /* 0x000fe2000000000e */
[C---:B------:R-:W-:Y:S01]  /*7d40*/  FMUL R19, R47.reuse, R19 ;  /* 0x000000132f137220 */ /* 0x040fe20000400000 */
[--C-:B------:R-:W-:Y:S02]  /*7d50*/  HADD2.F32 R0, -RZ, R72.reuse.H0_H0 ;  /* 0x20000048ff007230 */ /* 0x100fe40000004100 */
[----:B------:R-:W-:Y:S01]  /*7d60*/  FMUL R17, R47, R21 ;  /* 0x000000152f117220 */ /* 0x000fe20000400000 */
[--C-:B------:R-:W-:Y:S02]  /*7d70*/  HADD2.F32 R3, -RZ, R73.reuse.H0_H0 ;  /* 0x20000049ff037230 */ /* 0x100fe40000004100 */
[C---:B------:R-:W-:Y:S01]  /*7d80*/  FFMA R19, R49.reuse, R2, R19 ;  /* 0x0000000231137223 */ /* 0x040fe20000000013 */
[----:B------:R-:W-:Y:S02]  /*7d90*/  HADD2.F32 R2, -RZ, R72.H1_H1 ;  /* 0x30000048ff027230 */ /* 0x000fe40000004100 */
        /* <DEDUP_REMOVED lines=9> */
[----:B------:R-:W-:Y:S01]  /*7e30*/  FMUL R21, R47, R25 ;  /* 0x000000192f157220 */ /* 0x000fe20000400000 */
[----:B------:R-:W-:Y:S01]  /*7e40*/  F2FP.F16.F32.PACK_AB R55, R11, R6 ;  /* 0x000000060b37723e */ /* 0x000fe200000000ff */
[--C-:B------:R-:W-:Y:S02]  /*7e50*/  HADD2.F32 R3, -RZ, R75.reuse.H0_H0 ;  /* 0x2000004bff037230 */ /* 0x100fe40000004100 */
[----:B------:R-:W-:Y:S01]  /*7e60*/  FMUL R22, R47, R26 ;  /* 0x0000001a2f167220 */ /* 0x000fe20000400000 */
[C---:B------:R-:W-:Y:S01]  /*7e70*/  FFMA R20, R49.reuse, R2, R20 ;  /* 0x0000000231147223 */ /* 0x040fe20000000014 */
[C---:B------:R-:W-:Y:S01]  /*7e80*/  FFMA R21, R49.reuse, R0, R21 ;  /* 0x0000000031157223 */ /* 0x040fe20000000015 */
[----:B------:R1:W-:Y:S01]  /*7e90*/  STS.128 [R104+0x2000], R52 ;  /* 0x0020003468007388 */ /* 0x0003e20000000c00 */
[----:B------:R-:W-:Y:S02]  /*7ea0*/  HADD2.F32 R0, -RZ, R75.H1_H1 ;  /* 0x3000004bff007230 */ /* 0x000fe40000004100 */
[----:B------:R-:W-:Y:S01]  /*7eb0*/  FFMA R22, R49, R3, R22 ;  /* 0x0000000331167223 */ /* 0x000fe20000000016 */
[----:B------:R-:W-:Y:S01]  /*7ec0*/  FMUL R27, R47, R27 ;  /* 0x0000001b2f1b7220 */ /* 0x000fe20000400000 */
[--C-:B------:R-:W-:Y:S01]  /*7ed0*/  HADD2.F32 R2, -RZ, R80.reuse.H0_H0 ;  /* 0x20000050ff027230 */ /* 0x100fe20000004100 */
[----:B------:R-:W-:Y:S01]  /*7ee0*/  F2FP.F16.F32.PACK_AB R8, R9, R8 ;  /* 0x000000080908723e */ /* 0x000fe200000000ff */
[----:B------:R-:W-:Y:S01]  /*7ef0*/  HADD2.F32 R3, -RZ, R80.H1_H1 ;  /* 0x30000050ff037230 */ /* 0x000fe20000004100 */
[----:B------:R-:W-:Y:S01]  /*7f00*/  F2FP.F16.F32.PACK_AB R9, R15, R10 ;  /* 0x0000000a0f09723e */ /* 0x000fe200000000ff */
[----:B------:R-:W-:Y:S01]  /*7f10*/  FMUL R25, R47, R29 ;  /* 0x0000001d2f197220 */ /* 0x000fe20000400000 */
[--C-:B------:R-:W-:Y:S01]  /*7f20*/  HADD2.F32 R4, -RZ, R81.reuse.H0_H0 ;  /* 0x20000051ff047230 */ /* 0x100fe20000004100 */
[----:B------:R-:W-:Y:S01]  /*7f30*/  F2FP.F16.F32.PACK_AB R10, R13, R12 ;  /* 0x0000000c0d0a723e */ /* 0x000fe200000000ff */
[----:B------:R-:W-:Y:S01]  /*7f40*/  FMUL R26, R47, R30 ;  /* 0x0000001e2f1a7220 */ /* 0x000fe20000400000 */
[----:B------:R-:W-:Y:S01]  /*7f50*/  F2FP.F16.F32.PACK_AB R11, R19, R14 ;  /* 0x0000000e130b723e */ /* 0x000fe200000000ff */
[C---:B------:R-:W-:Y:S01]  /*7f60*/  FFMA R27, R49.reuse, R0, R27 ;  /* 0x00000000311b7223 */ /* 0x040fe2000000001b */
[C---:B------:R-:W-:Y:S01]  /*7f70*/  FFMA R24, R49.reuse, R2, R24 ;  /* 0x0000000231187223 */ /* 0x040fe20000000018 */
[----:B------:R-:W-:Y:S02]  /*7f80*/  HADD2.F32 R0, -RZ, R81.H1_H1 ;  /* 0x30000051ff007230 */ /* 0x000fe40000004100 */
[----:B------:R-:W-:Y:S01]  /*7f90*/  FFMA R25, R49, R3, R25 ;  /* 0x0000000331197223 */ /* 0x000fe20000000019 */
[----:B------:R1:W-:Y:S01]  /*7fa0*/  STS.128 [R103+0x2010], R8 ;  /* 0x0020100867007388 */ /* 0x0003e20000000c00 */
[----:B------:R-:W-:Y:S01]  /*7fb0*/  FMUL R31, R47, R31 ;  /* 0x0000001f2f1f7220 */ /* 0x000fe20000400000 */
[--C-:B------:R-:W-:Y:S02]  /*7fc0*/  HADD2.F32 R2, -RZ, R82.reuse.H0_H0 ;  /* 0x20000052ff027230 */ /* 0x100fe40000004100 */
[----:B------:R-:W-:Y:S01]  /*7fd0*/  FFMA R26, R49, R4, R26 ;  /* 0x00000004311a7223 */ /* 0x000fe2000000001a */
[----:B------:R-:W-:Y:S02]  /*7fe0*/  HADD2.F32 R3, -RZ, R82.H1_H1 ;  /* 0x30000052ff037230 */ /* 0x000fe40000004100 */
[----:B------:R-:W-:Y:S01]  /*7ff0*/  FMUL R29, R47, R33 ;  /* 0x000000212f1d7220 */ /* 0x000fe20000400000 */
[--C-:B------:R-:W-:Y:S01]  /*8000*/  HADD2.F32 R4, -RZ, R83.reuse.H0_H0 ;  /* 0x20000053ff047230 */ /* 0x100fe20000004100 */
[----:B------:R-:W-:Y:S01]  /*8010*/  F2FP.F16.F32.PACK_AB R16, R17, R16 ;  /* 0x000000101110723e */ /* 0x000fe200000000ff */
[----:B------:R-:W-:Y:S01]  /*8020*/  FMUL R30, R47, R34 ;  /* 0x000000222f1e7220 */ /* 0x000fe20000400000 */
        /* <DEDUP_REMOVED lines=14> */
[----:B------:R-:W-:Y:S02]  /*8110*/  F2FP.F16.F32.PACK_AB R27, R35, R30 ;  /* 0x0000001e231b723e */ /* 0x000fe400000000ff */
[----:B------:R-:W-:Y:S02]  /*8120*/  LEA R0, R60, UR48, 0x3 ;  /* 0x000000303c007c11 */ /* 0x000fe4000f8e18ff */
[----:B------:R-:W-:Y:S01]  /*8130*/  @P6 SHF.L.U32 R2, R101, 0x1f, RZ ;  /* 0x0000001f65026819 */ /* 0x000fe200000006ff */
        /* <DEDUP_REMOVED lines=9> */
[----:B------:R-:W-:Y:S02]  /*81d0*/  UIADD3 UR12, UP0, UPT, UR52, 0x680, URZ ;  /* 0x00000680340c7890 */ /* 0x000fe4000ff1e0ff */
[----:B------:R-:W-:Y:S02]  /*81e0*/  UIADD3 UR9, UPT, UPT, UR41, 0x20, URZ ;  /* 0x0000002029097890 */ /* 0x000fe4000fffe0ff */
[----:B------:R-:W-:Y:S02]  /*81f0*/  UIADD3 UR8, UPT, UPT, UR48, 0x2400, URZ ;  /* 0x0000240030087890 */ /* 0x000fe4000fffe0ff */
[----:B------:R-:W-:Y:S01]  /*8200*/  UIADD3.X UR13, UPT, UPT, URZ, UR53, URZ, UP0, !UPT ;  /* 0x00000035ff0d7290 */ /* 0x000fe200087fe4ff */
[----:B------:R-:W-:Y:S01]  /*8210*/  UMOV UR10, UR42 ;  /* 0x0000002a000a7c82 */ /* 0x000fe20008000000 */
[----:B------:R-:W-:Y:S01]  /*8220*/  UMOV UR11, UR36 ;  /* 0x00000024000b7c82 */ /* 0x000fe20008000000 */
[----:B------:R-:W-:Y:S02]  /*8230*/  UIADD3 UR5, UPT, UPT, UR41, 0xa0, URZ ;  /* 0x000000a029057890 */ /* 0x000fe4000fffe0ff */
[----:B------:R-:W-:Y:S01]  /*8240*/  UIADD3 UR4, UPT, UPT, UR48, 0x3400, URZ ;  /* 0x0000340030047890 */ /* 0x000fe2000fffe0ff */
[----:B------:R-:W-:Y:S03]  /*8250*/  UMOV UR6, UR42 ;  /* 0x0000002a00067c82 */ /* 0x000fe60008000000 */
[----:B------:R2:W-:Y:S01]  /*8260*/  UTMASTG.3D [UR8], [UR12] ;  /* 0x000000080c0073b5 */ /* 0x0005e20008010000 */
[----:B------:R-:W-:Y:S04]  /*8270*/  UMOV UR7, UR36 ;  /* 0x0000002400077c82 */ /* 0x000fe80008000000 */
[----:B------:R2:W-:Y:S01]  /*8280*/  UTMASTG.3D [UR4], [UR12] ;  /* 0x000000040c0073b5 */ /* 0x0005e20008010000 */
[----:B------:R0:W-:Y:S01]  /*8290*/  UTMACMDFLUSH ;  /* 0x00000000000079b7 */ /* 0x0001e20000000000 */
[----:B--2---:R-:W-:Y:S04]  /*82a0*/  DEPBAR.LE SB0, 0x1 ;  /* 0x000080400000791a */ /* 0x004fe80000000000 */
.L_x_139:
[----:B------:R-:W-:Y:S05]  /*82b0*/  BSYNC.RECONVERGENT B0 ;  /* 0x0000000000007941 */ /* 0x000fea0003800200 */
.L_x_138:
[----:B------:R-:W-:Y:S01]  /*82c0*/  BAR.SYNC.DEFER_BLOCKING 0x1, 0x80 ;  /* 0x0042000000007b1d */ /* 0x000fe20000010000 */
[----:B------:R-:W-:Y:S04]  /*82d0*/  UIADD3 UR40, UPT, UPT, UR51, 0x1, URZ ;  /* 0x0000000133287890 */ /* 0x000fe8000fffe0ff */
[----:B------:R-:W-:Y:S04]  /*82e0*/  UISETP.NE.AND UP0, UPT, UR40, 0x4, UPT ;  /* 0x000000042800788c */ /* 0x000fe8000bf05270 */
[----:B------:R-:W-:Y:S01]  /*82f0*/  USEL UR40, UR40, URZ, UP0 ;  /* 0x000000ff28287287 */ /* 0x000fe20008000000 */
[----:B------:R2:W-:Y:S01]  /*8300*/  @P6 SYNCS.ARRIVE.TRANS64.RED.A1T0 RZ, [R63+URZ], RZ ;  /* 0x000000ff3fff69a7 */ /* 0x0005e200081004ff */
[----:B------:R-:W-:Y:S01]  /*8310*/  BSSY B1, `(.L_x_140) ;  /* 0x0000017000017945 */ /* 0x000fe20003800000 */
[----:B------:R-:W4:Y:S02]  /*8320*/  @P6 SYNCS.PHASECHK.TRANS64.TRYWAIT P0, [R0+URZ+0x100], R2 ;  /* 0x00010002000065a7 */ /* 0x000f2400080011ff */
[----:B----4-:R-:W-:Y:S01]  /*8330*/  @P6 SEL R61, RZ, 0x1, !P0 ;  /* 0x00000001ff3d6807 */ /* 0x010fe20004000000 */
[----:B--2---:R-:W-:Y:S06]  /*8340*/  @!P6 BRA `(.L_x_141) ;  /* 0x00000000004ce947 */ /* 0x004fec0003800000 */
        /* <DEDUP_REMOVED lines=9> */
[----:B------:R-:W-:Y:S04]  /*83e0*/  SHF.L.U32 R6, R101, 0x1f, RZ ;  /* 0x0000001f65067819 */ /* 0x000fe800000006ff */
[----:B------:R-:W2:Y:S02]  /*83f0*/  SYNCS.PHASECHK.TRANS64.TRYWAIT P0, [R0+URZ+0x100], R6 ;  /* 0x00010006000075a7 */ /* 0x000ea400080011ff */
[----:B--2---:R-:W-:Y:S05]  /*8400*/  @!P0 BRA `(.L_x_144) ;  /* 0x0000002800f88947 */ /* 0x004fea0003800000 */
.L_x_143:
[----:B------:R-:W-:Y:S05]  /*8410*/  BSYNC B0 ;  /* 0x0000000000007941 */ /* 0x000fea0003800000 */
.L_x_142:
[----:B------:R-:W-:Y:S02]  /*8420*/  ISETP.NE.AND P0, PT, R62, RZ, PT ;  /* 0x000000ff3e00720c */ /* 0x000fe40003f05270 */
[----:B------:R-:W-:Y:S11]  /*8430*/  IADD3 R60, PT, PT, R60, 0x1, RZ ;  /* 0x000000013c3c7810 */ /* 0x000ff60007ffe0ff */
[----:B------:R4:W1:Y:S04]  /*8440*/  @P0 LDS.128 R56, [R5] ;  /* 0x0000000005380984 */ /* 0x0008680000000c00 */
[----:B------:R4:W1:Y:S04]  /*8450*/  @P0 LDS.128 R64, [R4+0x10] ;  /* 0x0000100004400984 */ /* 0x0008680000000c00 */
[----:B------:R4:W1:Y:S04]  /*8460*/  @P0 LDS.128 R72, [R3+0x20] ;  /* 0x0000200003480984 */ /* 0x0008680000000c00 */
[----:B------:R4:W1:Y:S02]  /*8470*/  @P0 LDS.128 R80, [R2+0x30] ;  /* 0x0000300002500984 */ /* 0x0008640000000c00 */
.L_x_141:
[----:B------:R-:W-:Y:S05]  /*8480*/  BSYNC B1 ;  /* 0x0000000000017941 */ /* 0x000fea0003800000 */
.L_x_140:
        /* <DEDUP_REMOVED lines=21> */
.L_x_145:
        /* <DEDUP_REMOVED lines=151> */
.L_x_147:
[----:B------:R-:W-:Y:S05]  /*8f50*/  BSYNC.RECONVERGENT B0 ;  /* 0x0000000000007941 */ /* 0x000fea0003800200 */
.L_x_146:
        /* <DEDUP_REMOVED lines=21> */
.L_x_151:
[----:B------:R-:W-:Y:S05]  /*90b0*/  BSYNC B0 ;  /* 0x0000000000007941 */ /* 0x000fea0003800000 */
.L_x_150:
[----:B------:R-:W-:Y:S11]  /*90c0*/  ISETP.NE.AND P0, PT, R62, RZ, PT ;  /* 0x000000ff3e00720c */ /* 0x000ff60003f05270 */
[----:B------:R-:W-:Y:S02]  /*90d0*/  @!UPT UIADD3 URZ, UPT, UPT, URZ, URZ, URZ ;  /* 0x000000fffffff290 */ /* 0x000fe4000fffe0ff */
[----:B------:R4:W1:Y:S04]  /*90e0*/  @P0 LDS.128 R56, [R4] ;  /* 0x0000000004380984 */ /* 0x0008680000000c00 */
[----:B------:R4:W1:Y:S04]  /*90f0*/  @P0 LDS.128 R64, [R3+0x10] ;  /* 0x0000100003400984 */ /* 0x0008680000000c00 */
[----:B------:R4:W1:Y:S04]  /*9100*/  @P0 LDS.128 R72, [R2+0x20] ;  /* 0x0000200002480984 */ /* 0x0008680000000c00 */
[----:B------:R4:W1:Y:S02]  /*9110*/  @P0 LDS.128 R80, [R60+0x30] ;  /* 0x000030003c500984 */ /* 0x0008640000000c00 */
.L_x_149:
[----:B------:R-:W-:Y:S05]  /*9120*/  BSYNC B1 ;  /* 0x0000000000017941 */ /* 0x000fea0003800000 */
.L_x_148:
        /* <DEDUP_REMOVED lines=21> */
.L_x_153:
[----:B------:R-:W-:Y:S01]  /*9280*/  ISETP.NE.AND P0, PT, R106, RZ, PT ;  /* 0x000000ff6a00720c */ /* 0x000fe20003f05270 */
[----:B------:R-:W-:Y:S05]  /*9290*/  WARPSYNC.ALL ;  /* 0x0000000000007948 */ /* 0x000fea0003800000 */
[----:B------:R-:W-:Y:S01]  /*92a0*/  R2UR UR4, R48 ;  /* 0x00000000300472ca */ /* 0x000fe200000e0000 */
[--C-:B-1----:R-:W-:Y:S01]  /*92b0*/  HADD2.F32 R48, -RZ, R56.reuse.H0_H0 ;  /* 0x20000038ff307230 */ /* 0x102fe20000004100 */
[----:B------:R-:W-:Y:S01]  /*92c0*/  IADD3 R112, PT, PT, R112, 0x190, RZ ;  /* 0x0000019070707810 */ /* 0x000fe20007ffe0ff */
[----:B------:R-:W-:Y:S01]  /*92d0*/  HADD2.F32 R50, -RZ, R56.H1_H1 ;  /* 0x30000038ff327230 */ /* 0x000fe20000004100 */
[----:B------:R-:W-:Y:S01]  /*92e0*/  BSSY.RECONVERGENT B0, `(.L_x_154) ;  /* 0x000008d000007945 */ /* 0x000fe20003800200 */
[--C-:B------:R-:W-:Y:S01]  /*92f0*/  HADD2.F32 R51, -RZ, R57.reuse.H0_H0 ;  /* 0x20000039ff337230 */ /* 0x100fe20000004100 */
[----:B------:R-:W-:Y:S01]  /*9300*/  LOP3.LUT R112, R112, 0xfefffff8, RZ, 0xc0, !PT ;  /* 0xfefffff870707812 */ /* 0x000fe200078ec0ff */
[----:B------:R-:W-:Y:S02]  /*9310*/  HADD2.F32 R52, -RZ, R57.H1_H1 ;  /* 0x30000039ff347230 */ /* 0x000fe40000004100 */
[--C-:B------:R-:W-:Y:S02]  /*9320*/  HADD2.F32 R53, -RZ, R58.reuse.H0_H0 ;  /* 0x2000003aff357230 */ /* 0x100fe40000004100 */
[----:B------:R-:W-:Y:S02]  /*9330*/  HADD2.F32 R54, -RZ, R58.H1_H1 ;  /* 0x3000003aff367230 */ /* 0x000fe40000004100 */
[----:B----4-:R-:W1:Y:S01]  /*9340*/  LDTM.x32 R4, tmem[UR4+0x60] ;  /* 0x00006004000479ee */ /* 0x010e6200082c0000 */
[----:B------:R-:W-:Y:S01]  /*9350*/  NOP ;  /* 0x0000000000007918 */ /* 0x000fe20000000000 */
[----:B-1----:R1:W-:Y:S01]  /*9360*/  SYNCS.ARRIVE.TRANS64.RED.A1T0 RZ, [R112+URZ], RZ ;  /* 0x000000ff70ff79a7 */ /* 0x0023e200081004ff */
[--C-:B------:R-:W-:Y:S02]  /*9370*/  HADD2.F32 R55, -RZ, R59.reuse.H0_H0 ;  /* 0x2000003bff377230 */ /* 0x100fe40000004100 */
[----:B------:R-:W-:Y:S02]  /*9380*/  HADD2.F32 R56, -RZ, R59.H1_H1 ;  /* 0x3000003bff387230 */ /* 0x000fe40000004100 */
        /* <DEDUP_REMOVED lines=9> */
[C---:B------:R-:W-:Y:S01]  /*9420*/  FMUL R4, R47.reuse, R4 ;  /* 0x000000042f047220 */ /* 0x040fe20000400000 */
[C---:B------:R-:W-:Y:S01]  /*9430*/  FMUL R5, R47.reuse, R5 ;  /* 0x000000052f057220 */ /* 0x040fe20000400000 */
[C---:B------:R-:W-:Y:S01]  /*9440*/  FMUL R6, R47.reuse, R6 ;  /* 0x000000062f067220 */ /* 0x040fe20000400000 */
[----:B------:R-:W-:Y:S01]  /*9450*/  FMUL R7, R47, R7 ;  /* 0x000000072f077220 */ /* 0x000fe20000400000 */
[C---:B------:R-:W-:Y:S01]  /*9460*/  FFMA R4, R49.reuse, R48, R4 ;  /* 0x0000003031047223 */ /* 0x040fe20000000004 */
[C---:B------:R-:W-:Y:S01]  /*9470*/  FFMA R5, R49.reuse, R50, R5 ;  /* 0x0000003231057223 */ /* 0x040fe20000000005 */
[C---:B------:R-:W-:Y:S01]  /*9480*/  FFMA R6, R49.reuse, R51, R6 ;  /* 0x0000003331067223 */ /* 0x040fe20000000006 */
[----:B------:R-:W-:Y:S01]  /*9490*/  FFMA R7, R49, R52, R7 ;  /* 0x0000003431077223 */ /* 0x000fe20000000007 */
[C---:B------:R-:W-:Y:S01]  /*94a0*/  FMUL R8, R47.reuse, R8 ;  /* 0x000000082f087220 */ /* 0x040fe20000400000 */
[----:B------:R-:W-:Y:S01]  /*94b0*/  FMUL R9, R47, R9 ;  /* 0x000000092f097220 */ /* 0x000fe20000400000 */
[----:B------:R-:W-:Y:S01]  /*94c0*/  F2FP.F16.F32.PACK_AB R4, R5, R4 ;  /* 0x000000040504723e */ /* 0x000fe200000000ff */
[----:B------:R-:W-:Y:S01]  /*94d0*/  FMUL R10, R47, R10 ;  /* 0x0000000a2f0a7220 */ /* 0x000fe20000400000 */
[----:B------:R-:W-:Y:S01]  /*94e0*/  F2FP.F16.F32.PACK_AB R5, R7, R6 ;  /* 0x000000060705723e */ /* 0x000fe200000000ff */
[C---:B------:R-:W-:Y:S01]  /*94f0*/  FFMA R8, R49.reuse, R53, R8 ;  /* 0x0000003531087223 */ /* 0x040fe20000000008 */
[C---:B------:R-:W-:Y:S01]  /*9500*/  FFMA R9, R49.reuse, R54, R9 ;  /* 0x0000003631097223 */ /* 0x040fe20000000009 */
[----:B------:R-:W-:Y:S01]  /*9510*/  FFMA R10, R49, R55, R10 ;  /* 0x00000037310a7223 */ /* 0x000fe2000000000a */
[C---:B------:R-:W-:Y:S01]  /*9520*/  FMUL R11, R47.reuse, R11 ;  /* 0x0000000b2f0b7220 */ /* 0x040fe20000400000 */
[C---:B------:R-:W-:Y:S01]  /*9530*/  FMUL R0, R47.reuse, R12 ;  /* 0x0000000c2f007220 */ /* 0x040fe20000400000 */
[----:B------:R-:W-:Y:S01]  /*9540*/  FMUL R2, R47, R13 ;  /* 0x0000000d2f027220 */ /* 0x000fe20000400000 */
[----:B------:R-:W-:Y:S01]  /*9550*/  F2FP.F16.F32.PACK_AB R6, R9, R8 ;  /* 0x000000080906723e */ /* 0x000fe200000000ff */
[C---:B------:R-:W-:Y:S01]  /*9560*/  FFMA R11, R49.reuse, R56, R11 ;  /* 0x00000038310b7223 */ /* 0x040fe2000000000b */
[C---:B------:R-:W-:Y:S01]  /*9570*/  FFMA R0, R49.reuse, R57, R0 ;  /* 0x0000003931007223 */ /* 0x040fe20000000000 */
[----:B------:R-:W-:Y:S01]  /*9580*/  FFMA R2, R49, R58, R2 ;  /* 0x0000003a31027223 */ /* 0x000fe20000000002 */
[C---:B------:R-:W-:Y:S01]  /*9590*/  FMUL R3, R47.reuse, R14 ;  /* 0x0000000e2f037220 */ /* 0x040fe20000400000 */
[C---:B------:R-:W-:Y:S01]  /*95a0*/  FMUL R15, R47.reuse, R15 ;  /* 0x0000000f2f0f7220 */ /* 0x040fe20000400000 */
[C---:B------:R-:W-:Y:S01]  /*95b0*/  FMUL R12, R47.reuse, R16 ;  /* 0x000000102f0c7220 */ /* 0x040fe20000400000 */
[----:B------:R-:W-:Y:S01]  /*95c0*/  FMUL R13, R47, R17 ;  /* 0x000000112f0d7220 */ /* 0x000fe20000400000 */
[----:B------:R-:W-:Y:S01]  /*95d0*/  FFMA R3, R49, R59, R3 ;  /* 0x0000003b31037223 */ /* 0x000fe20000000003 */
[----:B------:R-:W-:Y:S01]  /*95e0*/  FMUL R14, R47, R18 ;  /* 0x000000122f0e7220 */ /* 0x000fe20000400000 */
[----:B------:R-:W-:Y:S01]  /*95f0*/  FFMA R15, R49, R60, R15 ;  /* 0x0000003c310f7223 */ /* 0x000fe2000000000f */
[----:B------:R-:W-:Y:S01]  /*9600*/  FMUL R19, R47, R19 ;  /* 0x000000132f137220 */ /* 0x000fe20000400000 */
[----:B------:R-:W-:Y:S01]  /*9610*/  F2FP.F16.F32.PACK_AB R7, R11, R10 ;  /* 0x0000000a0b07723e */ /* 0x000fe200000000ff */
[----:B------:R-:W-:Y:S01]  /*9620*/  FFMA R12, R49, R61, R12 ;  /* 0x0000003d310c7223 */ /* 0x000fe2000000000c */
[----:B------:R-:W-:Y:S02]  /*9630*/  HADD2.F32 R66, -RZ, R72.H1_H1 ;  /* 0x30000048ff427230 */ /* 0x000fe40000004100 */
[----:B------:R-:W-:Y:S01]  /*9640*/  FMUL R16, R47, R20 ;  /* 0x000000142f107220 */ /* 0x000fe20000400000 */
[----:B------:R-:W-:Y:S01]  /*9650*/  FFMA R13, R49, R62, R13 ;  /* 0x0000003e310d7223 */ /* 0x000fe2000000000d */
[----:B------:R1:W-:Y:S01]  /*9660*/  STS.128 [R104+0x6000], R4 ;  /* 0x0060000468007388 */ /* 0x0003e20000000c00 */
[--C-:B------:R-:W-:Y:S02]  /*9670*/  HADD2.F32 R67, -RZ, R73.reuse.H0_H0 ;  /* 0x20000049ff437230 */ /* 0x100fe40000004100 */
[----:B------:R-:W-:Y:S01]  /*9680*/  FMUL R17, R47, R21 ;  /* 0x000000152f117220 */ /* 0x000fe20000400000 */
[----:B------:R-:W-:Y:S01]  /*9690*/  FFMA R14, R49, R63, R14 ;  /* 0x0000003f310e7223 */ /* 0x000fe2000000000e */
[----:B------:R-:W-:Y:S02]  /*96a0*/  HADD2.F32 R68, -RZ, R73.H1_H1 ;  /* 0x30000049ff447230 */ /* 0x000fe40000004100 */
[----:B------:R-:W-:Y:S01]  /*96b0*/  FMUL R18, R47, R22 ;  /* 0x000000162f127220 */ /* 0x000fe20000400000 */
[----:B------:R-:W-:Y:S01]  /*96c0*/  FFMA R19, R49, R64, R19 ;  /* 0x0000004031137223 */ /* 0x000fe20000000013 */
        /* <DEDUP_REMOVED lines=14> */
[----:B------:R-:W-:Y:S01]  /*97b0*/  F2FP.F16.F32.PACK_AB R8, R2, R0 ;  /* 0x000000000208723e */ /* 0x000fe200000000ff */
[----:B------:R-:W-:Y:S01]  /*97c0*/  FFMA R20, R49, R69, R20 ;  /* 0x0000004531147223 */ /* 0x000fe20000000014 */
[----:B------:R-:W-:Y:S01]  /*97d0*/  F2FP.F16.F32.PACK_AB R9, R15, R3 ;  /* 0x000000030f09723e */ /* 0x000fe200000000ff */
[----:B------:R-:W-:Y:S01]  /*97e0*/  HADD2.F32 R74, -RZ, R80.H1_H1 ;  /* 0x30000050ff4a7230 */ /* 0x000fe20000004100 */
[----:B------:R-:W-:Y:S01]  /*97f0*/  F2FP.F16.F32.PACK_AB R10, R13, R12 ;  /* 0x0000000c0d0a723e */ /* 0x000fe200000000ff */
[----:B------:R-:W-:Y:S01]  /*9800*/  FMUL R24, R47, R28 ;  /* 0x0000001c2f187220 */ /* 0x000fe20000400000 */
[----:B------:R-:W-:Y:S01]  /*9810*/  F2FP.F16.F32.PACK_AB R11, R19, R14 ;  /* 0x0000000e130b723e */ /* 0x000fe200000000ff */
[----:B------:R-:W-:Y:S01]  /*9820*/  FFMA R21, R49, R70, R21 ;  /* 0x0000004631157223 */ /* 0x000fe20000000015 */
[--C-:B------:R-:W-:Y:S02]  /*9830*/  HADD2.F32 R75, -RZ, R81.reuse.H0_H0 ;  /* 0x20000051ff4b7230 */ /* 0x100fe40000004100 */
[----:B------:R-:W-:Y:S01]  /*9840*/  FMUL R25, R47, R29 ;  /* 0x0000001d2f197220 */ /* 0x000fe20000400000 */
[----:B------:R-:W-:Y:S01]  /*9850*/  FFMA R22, R49, R71, R22 ;  /* 0x0000004731167223 */ /* 0x000fe20000000016 */
[----:B------:R1:W-:Y:S01]  /*9860*/  STS.128 [R103+0x6010], R8 ;  /* 0x0060100867007388 */ /* 0x0003e20000000c00 */
        /* <DEDUP_REMOVED lines=13> */
[----:B------:R-:W-:Y:S02]  /*9940*/  HADD2.F32 R80, -RZ, R83.H1_H1 ;  /* 0x30000053ff507230 */ /* 0x000fe40000004100 */
[----:B------:R-:W-:Y:S01]  /*9950*/  FMUL R30, R47, R34 ;  /* 0x000000222f1e7220 */ /* 0x000fe20000400000 */
        /* <DEDUP_REMOVED lines=37> */
.L_x_155:
[----:B------:R-:W-:Y:S05]  /*9bb0*/  BSYNC.RECONVERGENT B0 ;  /* 0x0000000000007941 */ /* 0x000fea0003800200 */
.L_x_154:
[----:B------:R-:W-:Y:S01]  /*9bc0*/  BAR.SYNC.DEFER_BLOCKING 0x1, 0x80 ;  /* 0x0042000000007b1d */ /* 0x000fe20000010000 */
[----:B------:R-:W-:Y:S01]  /*9bd0*/  UISETP.NE.AND UP0, UPT, UR49, -0x4, UPT ;  /* 0xfffffffc3100788c */ /* 0x000fe2000bf05270 */
[----:B------:R-:W-:Y:S08]  /*9be0*/  IADD3 R45, PT, PT, R45, 0x1, RZ ;  /* 0x000000012d2d7810 */ /* 0x000ff00007ffe0ff */
[----:B------:R-:W-:Y:S05]  /*9bf0*/  BRA.U !UP0, `(.L_x_156) ;  /* 0x0000000108287547 */ /* 0x000fea000b800000 */
[----:B------:R-:W-:Y:S01]  /*9c00*/  ISETP.NE.AND P0, PT, R111, RZ, PT ;  /* 0x000000ff6f00720c */ /* 0x000fe20003f05270 */
[----:B------:R-:W-:Y:S01]  /*9c10*/  IMAD.U32 R2, RZ, RZ, UR51 ;  /* 0x00000033ff027e24 */ /* 0x000fe2000f8e00ff */
[----:B------:R-:W-:Y:S01]  /*9c20*/  UIADD3 UR51, UPT, UPT, UR51, 0x1, URZ ;  /* 0x0000000133337890 */ /* 0x000fe2000fffe0ff */
[----:B------:R-:W-:Y:S03]  /*9c30*/  IMAD.U32 R0, RZ, RZ, UR37 ;  /* 0x00000025ff007e24 */ /* 0x000fe6000f8e00ff */
[----:B------:R-:W-:Y:S04]  /*9c40*/  UISETP.NE.AND UP0, UPT, UR51, 0x4, UPT ;  /* 0x000000043300788c */ /* 0x000fe8000bf05270 */
[----:B------:R-:W-:Y:S03]  /*9c50*/  USEL UR51, UR51, URZ, UP0 ;  /* 0x000000ff33337287 */ /* 0x000fe60008000000 */
[----:B------:R-:W-:Y:S05]  /*9c60*/  @P0 LEA R2, R2, UR48, 0x3 ;  /* 0x0000003002020c11 */ /* 0x000fea000f8e18ff */
[----:B------:R-:W-:Y:S05]  /*9c70*/  @P0 VIADD R2, R2, 0x120 ;  /* 0x0000012002020836 */ /* 0x000fea0000000000 */
[----:B------:R-:W-:Y:S04]  /*9c80*/  @P0 PRMT R0, R0, 0x654, R2 ;  /* 0x0000065400000816 */ /* 0x000fe80000000002 */
[----:B------:R2:W-:Y:S03]  /*9c90*/  @P0 SYNCS.ARRIVE.TRANS64.RED.A1T0 RZ, [R0+URZ], RZ ;  /* 0x000000ff00ff09a7 */ /* 0x0005e600081004ff */
.L_x_156:
[----:B------:R-:W-:Y:S01]  /*9ca0*/  ISETP.NE.AND P2, PT, R107, RZ, PT ;  /* 0x000000ff6b00720c */ /* 0x000fe20003f45270 */
[----:B------:R-:W-:Y:S01]  /*9cb0*/  UIADD3 UR49, UPT, UPT, UR49, 0x4, URZ ;  /* 0x0000000431317890 */ /* 0x000fe2000fffe0ff */
[----:B------:R-:W-:Y:S01]  /*9cc0*/  ISETP.NE.AND P0, PT, R109, 0x2, PT ;  /* 0x000000026d00780c */ /* 0x000fe20003f05270 */
[----:B------:R-:W-:Y:S01]  /*9cd0*/  IMAD.IADD R15, R43, 0x1, R90 ;  /* 0x000000012b0f7824 */ /* 0x000fe200078e025a */
[----:B------:R-:W-:Y:S01]  /*9ce0*/  ISETP.NE.AND P1, PT, R45, 0x4, PT ;  /* 0x000000042d00780c */ /* 0x000fe20003f25270 */
[----:B------:R-:W-:Y:S01]  /*9cf0*/  IMAD.IADD R14, R44, 0x1, R91 ;  /* 0x000000012c0e7824 */ /* 0x000fe200078e025b */
[----:B------:R-:W-:Y:S02]  /*9d00*/  SEL R2, RZ, 0x1, P0 ;  /* 0x00000001ff027807 */ /* 0x000fe40000000000 */
[----:B--2---:R-:W-:Y:S02]  /*9d10*/  SEL R0, RZ, 0x1, P1 ;  /* 0x00000001ff007807 */ /* 0x004fe40000800000 */
[----:B------:R-:W-:Y:S02]  /*9d20*/  LOP3.LUT R99, R99, R2, RZ, 0x3c, !PT ;  /* 0x0000000263637212 */ /* 0x000fe400078e3cff */
[----:B------:R-:W-:Y:S02]  /*9d30*/  LOP3.LUT R100, R100, R0, RZ, 0x3c, !PT ;  /* 0x0000000064647212 */ /* 0x000fe400078e3cff */
[----:B------:R-:W-:Y:S02]  /*9d40*/  @P2 R2UR UR36, R98 ;  /* 0x00000000622422ca */ /* 0x000fe400000e0000 */
[----:B------:R-:W-:Y:S02]  /*9d50*/  SEL R109, R109, RZ, P0 ;  /* 0x000000ff6d6d7207 */ /* 0x000fe40000000000 */
[----:B------:R-:W-:Y:S01]  /*9d60*/  SEL R45, R45, RZ, P1 ;  /* 0x000000ff2d2d7207 */ /* 0x000fe20000800000 */
[----:B------:R-:W-:Y:S10]  /*9d70*/  @P2 BRA `(.L_x_157) ;  /* 0xffffffc000082947 */ /* 0x000ff4000383ffff */
[----:B------:R-:W-:-:S09]  /*9d80*/  UISETP.NE.AND UP0, UPT, UR50, URZ, UPT ;  /* 0x000000ff3200728c */ /* 0x000fd2000bf05270 */
[----:B------:R-:W-:Y:S05]  /*9d90*/  BRA.U !UP0, `(.L_x_158) ;  /* 0x0000000108487547 */ /* 0x000fea000b800000 */
[----:B------:R-:W2:Y:S02]  /*9da0*/  LDCU.64 UR4, c[0x0][0x890] ;  /* 0x00011200ff0477ac */ /* 0x000ea40008000a00 */
[----:B--2---:R-:W-:-:S04]  /*9db0*/  UISETP.NE.U32.AND UP0, UPT, UR4, URZ, UPT ;  /* 0x000000ff0400728c */ /* 0x004fc8000bf05070 */
[----:B------:R-:W-:-:S09]  /*9dc0*/  UISETP.NE.AND.EX UP0, UPT, UR5, URZ, UPT, UP0 ;  /* 0x000000ff0500728c */ /* 0x000fd2000bf05300 */
[----:B------:R-:W-:Y:S05]  /*9dd0*/  BRA.U UP0, `(.L_x_159) ;  /* 0x00000001000c7547 */ /* 0x000fea000b800000 */
[----:B------:R-:W-:-:S13]  /*9de0*/  FSETP.NEU.AND P0, PT, R49, RZ, PT ;  /* 0x000000ff3100720b */ /* 0x000fda0003f0d000 */
[----:B------:R-:W-:Y:S05]  /*9df0*/  @!P0 EXIT ;  /* 0x000000000000894d */ /* 0x000fea0003800000 */
[----:B------:R-:W-:Y:S05]  /*9e00*/  BRA `(.L_x_158) ;  /* 0x00000000002c7947 */ /* 0x000fea0003800000 */
.L_x_159:
[----:B------:R-:W-:Y:S01]  /*9e10*/  ISETP.NE.AND P0, PT, R108, RZ, PT ;  /* 0x000000ff6c00720c */ /* 0x000fe20003f05270 */
[----:B------:R-:W-:-:S12]  /*9e20*/  BSSY.RECONVERGENT B0, `(.L_x_158) ;  /* 0x0000009000007945 */ /* 0x000fd80003800200 */
[----:B------:R-:W-:Y:S05]  /*9e30*/  @P0 BRA `(.L_x_160) ;  /* 0x0000000000140947 */ /* 0x000fea0003800000 */
[----:B------:R-:W2:Y:S02]  /*9e40*/  LDCU.64 UR4, c[0x0][0x888] ;  /* 0x00011100ff0477ac */ /* 0x000ea40008000a00 */
[----:B--2---:R-:W-:-:S04]  /*9e50*/  ISETP.NE.U32.AND P0, PT, RZ, UR4, PT ;  /* 0x00000004ff007c0c */ /* 0x004fc8000bf05070 */
[----:B------:R-:W-:-:S13]  /*9e60*/  ISETP.NE.AND.EX P0, PT, RZ, UR5, PT, P0 ;  /* 0x00000005ff007c0c */ /* 0x000fda000bf05300 */
[----:B------:R-:W-:Y:S05]  /*9e70*/  @!P0 EXIT ;  /* 0x000000000000894d */ /* 0x000fea0003800000 */
[----:B------:R-:W-:Y:S05]  /*9e80*/  BRA `(.L_x_161) ;  /* 0x0000000000087947 */ /* 0x000fea0003800000 */
.L_x_160:
[----:B------:R-:W-:-:S13]  /*9e90*/  FSETP.NEU.AND P0, PT, R49, RZ, PT ;  /* 0x000000ff3100720b */ /* 0x000fda0003f0d000 */
[----:B------:R-:W-:Y:S05]  /*9ea0*/  @!P0 EXIT ;  /* 0x000000000000894d */ /* 0x000fea0003800000 */
.L_x_161:
[----:B------:R-:W-:Y:S05]  /*9eb0*/  BSYNC.RECONVERGENT B0 ;  /* 0x0000000000007941 */ /* 0x000fea0003800200 */
.L_x_158:
[----:B------:R-:W-:Y:S01]  /*9ec0*/  ULEA UR4, UR51, UR48, 0x3 ;  /* 0x0000003033047291 */ /* 0x000fe2000f8e18ff */
[----:B------:R-:W-:-:S04]  /*9ed0*/  DEPBAR.LE SB0, 0x0 ;  /* 0x000080000000791a */ /* 0x000fc80000000000 */
[----:B------:R-:W-:-:S04]  /*9ee0*/  UIADD3 UR4, UPT, UPT, UR4, 0x120, URZ ;  /* 0x0000012004047890 */ /* 0x000fc8000fffe0ff */
[----:B------:R-:W-:-:S09]  /*9ef0*/  UPRMT UR4, UR37, 0x654, UR4 ;  /* 0x0000065425047896 */ /* 0x000fd20008000004 */
[----:B------:R-:W-:Y:S01]  /*9f00*/  SYNCS.ARRIVE.TRANS64.RED.A1T0 RZ, [UR4], RZ ;  /* 0x000000ffffff79a7 */ /* 0x000fe20008100404 */
[----:B------:R-:W-:Y:S05]  /*9f10*/  EXIT ;  /* 0x000000000000794d */ /* 0x000fea0003800000 */
.L_x_25:
[----:B--2---:R2:W4:Y:S02]  /*9f20*/  SYNCS.PHASECHK.TRANS64.TRYWAIT P0, [R2+URZ+0x1c0], R3 ;  /* 0x0001c003020075a7 */ /* 0x00452400080011ff */
[----:B----4-:R-:W-:Y:S05]  /*9f30*/  @!P0 NANOSLEEP.SYNCS 0x989680 ;  /* 0x009896800000895d */ /* 0x010fea0003900000 */
[----:B------:R-:W4:Y:S02]  /*9f40*/  @!P0 SYNCS.PHASECHK.TRANS64 P0, [R2+URZ+0x1c0], R3 ;  /* 0x0001c003020085a7 */ /* 0x000f2400080010ff */
[----:B----4-:R-:W-:Y:S05]  /*9f50*/  @!P0 BRA `(.L_x_25) ;  /* 0xfffffffc00f08947 */ /* 0x010fea000383ffff */
[----:B------:R-:W-:Y:S05]  /*9f60*/  BRA `(.L_x_162) ;  /* 0xffffff7800947947 */ /* 0x000fea000383ffff */
.L_x_28:
[----:B------:R-:W-:-:S07]  /*9f70*/  MOV R2, UR33 ;  /* 0x0000002100027c02 */ /* 0x000fce0008000f00 */
.L_x_163:
[----:B-1----:R1:W2:Y:S02]  /*9f80*/  SYNCS.PHASECHK.TRANS64.TRYWAIT P0, [R2+URZ+0x80], R4 ;  /* 0x00008004020075a7 */ /* 0x0022a400080011ff */
[----:B--2---:R-:W-:Y:S05]  /*9f90*/  @!P0 NANOSLEEP.SYNCS 0x989680 ;  /* 0x009896800000895d */ /* 0x004fea0003900000 */
[----:B------:R-:W2:Y:S02]  /*9fa0*/  @!P0 SYNCS.PHASECHK.TRANS64 P0, [R2+URZ+0x80], R4 ;  /* 0x00008004020085a7 */ /* 0x000ea400080010ff */
[----:B--2---:R-:W-:Y:S05]  /*9fb0*/  @!P0 BRA `(.L_x_163) ;  /* 0xfffffffc00f08947 */ /* 0x004fea000383ffff */
[----:B------:R-:W-:Y:S05]  /*9fc0*/  BRA `(.L_x_27) ;  /* 0xffffff7800fc7947 */ /* 0x000fea000383ffff */
.L_x_35:
[----:B-1----:R-:W-:-:S07]  /*9fd0*/  MOV R2, UR17 ;  /* 0x0000001100027c02 */ /* 0x002fce0008000f00 */
.L_x_164:
[----:B-1----:R1:W2:Y:S02]  /*9fe0*/  SYNCS.PHASECHK.TRANS64.TRYWAIT P0, [R2+URZ+0x80], R4 ;  /* 0x00008004020075a7 */ /* 0x0022a400080011ff */
[----:B--2---:R-:W-:Y:S05]  /*9ff0*/  @!P0 NANOSLEEP.SYNCS 0x989680 ;  /* 0x009896800000895d */ /* 0x004fea0003900000 */
[----:B------:R-:W2:Y:S02]  /*a000*/  @!P0 SYNCS.PHASECHK.TRANS64 P0, [R2+URZ+0x80], R4 ;  /* 0x00008004020085a7 */ /* 0x000ea400080010ff */
[----:B--2---:R-:W-:Y:S05]  /*a010*/  @!P0 BRA `(.L_x_164) ;  /* 0xfffffffc00f08947 */ /* 0x004fea000383ffff */
[----:B------:R-:W-:Y:S05]  /*a020*/  BRA `(.L_x_34) ;  /* 0xffffff7c00b87947 */ /* 0x000fea000383ffff */
.L_x_40:
[----:B-1----:R1:W2:Y:S02]  /*a030*/  SYNCS.PHASECHK.TRANS64.TRYWAIT P0, [R2+URZ+0x150], R3 ;  /* 0x00015003020075a7 */ /* 0x0022a400080011ff */
[----:B--2---:R-:W-:Y:S05]  /*a040*/  @!P0 NANOSLEEP.SYNCS 0x989680 ;  /* 0x009896800000895d */ /* 0x004fea0003900000 */
[----:B------:R-:W2:Y:S02]  /*a050*/  @!P0 SYNCS.PHASECHK.TRANS64 P0, [R2+URZ+0x150], R3 ;  /* 0x00015003020085a7 */ /* 0x000ea400080010ff */
[----:B--2---:R-:W-:Y:S05]  /*a060*/  @!P0 BRA `(.L_x_40) ;  /* 0xfffffffc00f08947 */ /* 0x004fea000383ffff */
[----:B------:R-:W-:Y:S05]  /*a070*/  BRA `(.L_x_165) ;  /* 0xffffff80005c7947 */ /* 0x000fea000383ffff */
.L_x_44:
[----:B---3--:R-:W-:-:S07]  /*a080*/  MOV R0, UR4 ;  /* 0x0000000400007c02 */ /* 0x008fce0008000f00 */
.L_x_166:
[----:B-1----:R1:W2:Y:S02]  /*a090*/  SYNCS.PHASECHK.TRANS64.TRYWAIT P0, [R0+URZ], R2 ;  /* 0x00000002000075a7 */ /* 0x0022a400080011ff */
[----:B--2---:R-:W-:Y:S05]  /*a0a0*/  @!P0 NANOSLEEP.SYNCS 0x989680 ;  /* 0x009896800000895d */ /* 0x004fea0003900000 */
[----:B------:R-:W2:Y:S02]  /*a0b0*/  @!P0 SYNCS.PHASECHK.TRANS64 P0, [R0+URZ], R2 ;  /* 0x00000002000085a7 */ /* 0x000ea400080010ff */
[----:B--2---:R-:W-:Y:S05]  /*a0c0*/  @!P0 BRA `(.L_x_166) ;  /* 0xfffffffc00f08947 */ /* 0x004fea000383ffff */
[----:B------:R-:W-:Y:S05]  /*a0d0*/  BRA `(.L_x_167) ;  /* 0xffffff8400cc7947 */ /* 0x000fea000383ffff */
.L_x_45:
[----:B---3--:R-:W-:-:S07]  /*a0e0*/  MOV R0, UR4 ;  /* 0x0000000400007c02 */ /* 0x008fce0008000f00 */
.L_x_168:
[----:B-1----:R1:W2:Y:S02]  /*a0f0*/  SYNCS.PHASECHK.TRANS64.TRYWAIT P0, [R0+URZ], R3 ;  /* 0x00000003000075a7 */ /* 0x0022a400080011ff */
[----:B--2---:R-:W-:Y:S05]  /*a100*/  @!P0 NANOSLEEP.SYNCS 0x989680 ;  /* 0x009896800000895d */ /* 0x004fea0003900000 */
[----:B------:R-:W2:Y:S02]  /*a110*/  @!P0 SYNCS.PHASECHK.TRANS64 P0, [R0+URZ], R3 ;  /* 0x00000003000085a7 */ /* 0x000ea400080010ff */
[----:B--2---:R-:W-:Y:S05]  /*a120*/  @!P0 BRA `(.L_x_168) ;  /* 0xfffffffc00f08947 */ /* 0x004fea000383ffff */
[----:B------:R-:W-:Y:S05]  /*a130*/  BRA `(.L_x_169) ;  /* 0xffffff8400d87947 */ /* 0x000fea000383ffff */
.L_x_46:
[----:B---3--:R-:W-:-:S07]  /*a140*/  MOV R0, UR4 ;  /* 0x0000000400007c02 */ /* 0x008fce0008000f00 */
.L_x_170:
[----:B-1----:R1:W2:Y:S02]  /*a150*/  SYNCS.PHASECHK.TRANS64.TRYWAIT P0, [R0+URZ], R3 ;  /* 0x00000003000075a7 */ /* 0x0022a400080011ff */
[----:B--2---:R-:W-:Y:S05]  /*a160*/  @!P0 NANOSLEEP.SYNCS 0x989680 ;  /* 0x009896800000895d */ /* 0x004fea0003900000 */
[----:B------:R-:W2:Y:S02]  /*a170*/  @!P0 SYNCS.PHASECHK.TRANS64 P0, [R0+URZ], R3 ;  /* 0x00000003000085a7 */ /* 0x000ea400080010ff */
[----:B--2---:R-:W-:Y:S05]  /*a180*/  @!P0 BRA `(.L_x_170) ;  /* 0xfffffffc00f08947 */ /* 0x004fea000383ffff */
[----:B------:R-:W-:Y:S05]  /*a190*/  BRA `(.L_x_171) ;  /* 0xffffff8400e47947 */ /* 0x000fea000383ffff */
.L_x_47:
[----:B---3--:R-:W-:-:S07]  /*a1a0*/  MOV R0, UR4 ;  /* 0x0000000400007c02 */ /* 0x008fce0008000f00 */
.L_x_172:
[----:B-1----:R1:W2:Y:S02]  /*a1b0*/  SYNCS.PHASECHK.TRANS64.TRYWAIT P0, [R0+URZ], R3 ;  /* 0x00000003000075a7 */ /* 0x0022a400080011ff */
[----:B--2---:R-:W-:Y:S05]  /*a1c0*/  @!P0 NANOSLEEP.SYNCS 0x989680 ;  /* 0x009896800000895d */ /* 0x004fea0003900000 */
[----:B------:R-:W2:Y:S02]  /*a1d0*/  @!P0 SYNCS.PHASECHK.TRANS64 P0, [R0+URZ], R3 ;  /* 0x00000003000085a7 */ /* 0x000ea400080010ff */
[----:B--2---:R-:W-:Y:S05]  /*a1e0*/  @!P0 BRA `(.L_x_172) ;  /* 0xfffffffc00f08947 */ /* 0x004fea000383ffff */
[----:B------:R-:W-:Y:S05]  /*a1f0*/  BRA `(.L_x_173) ;  /* 0xffffff8400f07947 */ /* 0x000fea000383ffff */
.L_x_48:
[----:B---3--:R-:W-:-:S07]  /*a200*/  MOV R0, UR4 ;  /* 0x0000000400007c02 */ /* 0x008fce0008000f00 */
.L_x_174:
[----:B-1----:R1:W2:Y:S02]  /*a210*/  SYNCS.PHASECHK.TRANS64.TRYWAIT P0, [R0+URZ], R3 ;  /* 0x00000003000075a7 */ /* 0x0022a400080011ff */
[----:B--2---:R-:W-:Y:S05]  /*a220*/  @!P0 NANOSLEEP.SYNCS 0x989680 ;  /* 0x009896800000895d */ /* 0x004fea0003900000 */
[----:B------:R-:W2:Y:S02]  /*a230*/  @!P0 SYNCS.PHASECHK.TRANS64 P0, [R0+URZ], R3 ;  /* 0x00000003000085a7 */ /* 0x000ea400080010ff */
[----:B--2---:R-:W-:Y:S05]  /*a240*/  @!P0 BRA `(.L_x_174) ;  /* 0xfffffffc00f08947 */ /* 0x004fea000383ffff */
[----:B------:R-:W-:Y:S05]  /*a250*/  BRA `(.L_x_175) ;  /* 0xffffff8400fc7947 */ /* 0x000fea000383ffff */
.L_x_49:
[----:B---3--:R-:W-:-:S07]  /*a260*/  MOV R0, UR4 ;  /* 0x0000000400007c02 */ /* 0x008fce0008000f00 */
.L_x_176:
[----:B-1----:R1:W2:Y:S02]  /*a270*/  SYNCS.PHASECHK.TRANS64.TRYWAIT P0, [R0+URZ], R3 ;  /* 0x00000003000075a7 */ /* 0x0022a400080011ff */
[----:B--2---:R-:W-:Y:S05]  /*a280*/  @!P0 NANOSLEEP.SYNCS 0x989680 ;  /* 0x009896800000895d */ /* 0x004fea0003900000 */
[----:B------:R-:W2:Y:S02]  /*a290*/  @!P0 SYNCS.PHASECHK.TRANS64 P0, [R0+URZ], R3 ;  /* 0x00000003000085a7 */ /* 0x000ea400080010ff */
[----:B--2---:R-:W-:Y:S05]  /*a2a0*/  @!P0 BRA `(.L_x_176) ;  /* 0xfffffffc00f08947 */ /* 0x004fea000383ffff */
[----:B------:R-:W-:Y:S05]  /*a2b0*/  BRA `(.L_x_177) ;  /* 0xffffff8800087947 */ /* 0x000fea000383ffff */
.L_x_50:
[----:B---3--:R-:W-:-:S07]  /*a2c0*/  MOV R0, UR4 ;  /* 0x0000000400007c02 */ /* 0x008fce0008000f00 */
.L_x_178:
[----:B-1----:R1:W2:Y:S02]  /*a2d0*/  SYNCS.PHASECHK.TRANS64.TRYWAIT P0, [R0+URZ], R3 ;  /* 0x00000003000075a7 */ /* 0x0022a400080011ff */
[----:B--2---:R-:W-:Y:S05]  /*a2e0*/  @!P0 NANOSLEEP.SYNCS 0x989680 ;  /* 0x009896800000895d */ /* 0x004fea0003900000 */
[----:B------:R-:W2:Y:S02]  /*a2f0*/  @!P0 SYNCS.PHASECHK.TRANS64 P0, [R0+URZ], R3 ;  /* 0x00000003000085a7 */ /* 0x000ea400080010ff */
[----:B--2---:R-:W-:Y:S05]  /*a300*/  @!P0 BRA `(.L_x_178) ;  /* 0xfffffffc00f08947 */ /* 0x004fea000383ffff */
[----:B------:R-:W-:Y:S05]  /*a310*/  BRA `(.L_x_179) ;  /* 0xffffff8800147947 */ /* 0x000fea000383ffff */
.L_x_51:
[----:B---3--:R-:W-:-:S07]  /*a320*/  MOV R0, UR4 ;  /* 0x0000000400007c02 */ /* 0x008fce0008000f00 */
.L_x_180:
[----:B-1----:R1:W2:Y:S02]  /*a330*/  SYNCS.PHASECHK.TRANS64.TRYWAIT P0, [R0+URZ], R3 ;  /* 0x00000003000075a7 */ /* 0x0022a400080011ff */
[----:B--2---:R-:W-:Y:S05]  /*a340*/  @!P0 NANOSLEEP.SYNCS 0x989680 ;  /* 0x009896800000895d */ /* 0x004fea0003900000 */
[----:B------:R-:W2:Y:S02]  /*a350*/  @!P0 SYNCS.PHASECHK.TRANS64 P0, [R0+URZ], R3 ;  /* 0x00000003000085a7 */ /* 0x000ea400080010ff */
[----:B--2---:R-:W-:Y:S05]  /*a360*/  @!P0 BRA `(.L_x_180) ;  /* 0xfffffffc00f08947 */ /* 0x004fea000383ffff */
[----:B------:R-:W-:Y:S05]  /*a370*/  BRA `(.L_x_181) ;  /* 0xffffff8800207947 */ /* 0x000fea000383ffff */
.L_x_52:
[----:B---3--:R-:W-:-:S07]  /*a380*/  MOV R0, UR4 ;  /* 0x0000000400007c02 */ /* 0x008fce0008000f00 */
.L_x_182:
[----:B-1----:R1:W2:Y:S02]  /*a390*/  SYNCS.PHASECHK.TRANS64.TRYWAIT P0, [R0+URZ], R3 ;  /* 0x00000003000075a7 */ /* 0x0022a400080011ff */
[----:B--2---:R-:W-:Y:S05]  /*a3a0*/  @!P0 NANOSLEEP.SYNCS 0x989680 ;  /* 0x009896800000895d */ /* 0x004fea0003900000 */
[----:B------:R-:W2:Y:S02]  /*a3b0*/  @!P0 SYNCS.PHASECHK.TRANS64 P0, [R0+URZ], R3 ;  /* 0x00000003000085a7 */ /* 0x000ea400080010ff */
[----:B--2---:R-:W-:Y:S05]  /*a3c0*/  @!P0 BRA `(.L_x_182) ;  /* 0xfffffffc00f08947 */ /* 0x004fea000383ffff */
[----:B------:R-:W-:Y:S05]  /*a3d0*/  BRA `(.L_x_183) ;  /* 0xffffff88002c7947 */ /* 0x000fea000383ffff */
.L_x_53:
[----:B---3--:R-:W-:-:S07]  /*a3e0*/  MOV R0, UR4 ;  /* 0x0000000400007c02 */ /* 0x008fce0008000f00 */
.L_x_184:
[----:B-1----:R1:W2:Y:S02]  /*a3f0*/  SYNCS.PHASECHK.TRANS64.TRYWAIT P0, [R0+URZ], R3 ;  /* 0x00000003000075a7 */ /* 0x0022a400080011ff */
[----:B--2---:R-:W-:Y:S05]  /*a400*/  @!P0 NANOSLEEP.SYNCS 0x989680 ;  /* 0x009896800000895d */ /* 0x004fea0003900000 */
[----:B------:R-:W2:Y:S02]  /*a410*/  @!P0 SYNCS.PHASECHK.TRANS64 P0, [R0+URZ], R3 ;  /* 0x00000003000085a7 */ /* 0x000ea400080010ff */
[----:B--2---:R-:W-:Y:S05]  /*a420*/  @!P0 BRA `(.L_x_184) ;  /* 0xfffffffc00f08947 */ /* 0x004fea000383ffff */
[----:B------:R-:W-:Y:S05]  /*a430*/  BRA `(.L_x_185) ;  /* 0xffffff8800387947 */ /* 0x000fea000383ffff */
.L_x_54:
[----:B---3--:R-:W-:-:S07]  /*a440*/  MOV R0, UR4 ;  /* 0x0000000400007c02 */ /* 0x008fce0008000f00 */
.L_x_186:
[----:B-1----:R1:W2:Y:S02]  /*a450*/  SYNCS.PHASECHK.TRANS64.TRYWAIT P0, [R0+URZ], R3 ;  /* 0x00000003000075a7 */ /* 0x0022a400080011ff */
[----:B--2---:R-:W-:Y:S05]  /*a460*/  @!P0 NANOSLEEP.SYNCS 0x989680 ;  /* 0x009896800000895d */ /* 0x004fea0003900000 */
[----:B------:R-:W2:Y:S02]  /*a470*/  @!P0 SYNCS.PHASECHK.TRANS64 P0, [R0+URZ], R3 ;  /* 0x00000003000085a7 */ /* 0x000ea400080010ff */
[----:B--2---:R-:W-:Y:S05]  /*a480*/  @!P0 BRA `(.L_x_186) ;  /* 0xfffffffc00f08947 */ /* 0x004fea000383ffff */
[----:B------:R-:W-:Y:S05]  /*a490*/  BRA `(.L_x_187) ;  /* 0xffffff8800447947 */ /* 0x000fea000383ffff */
.L_x_55:
[----:B---3--:R-:W-:-:S07]  /*a4a0*/  MOV R0, UR4 ;  /* 0x0000000400007c02 */ /* 0x008fce0008000f00 */
.L_x_188:
[----:B-1----:R1:W2:Y:S02]  /*a4b0*/  SYNCS.PHASECHK.TRANS64.TRYWAIT P0, [R0+URZ], R3 ;  /* 0x00000003000075a7 */ /* 0x0022a400080011ff */
[----:B--2---:R-:W-:Y:S05]  /*a4c0*/  @!P0 NANOSLEEP.SYNCS 0x989680 ;  /* 0x009896800000895d */ /* 0x004fea0003900000 */
[----:B------:R-:W2:Y:S02]  /*a4d0*/  @!P0 SYNCS.PHASECHK.TRANS64 P0, [R0+URZ], R3 ;  /* 0x00000003000085a7 */ /* 0x000ea400080010ff */
[----:B--2---:R-:W-:Y:S05]  /*a4e0*/  @!P0 BRA `(.L_x_188) ;  /* 0xfffffffc00f08947 */ /* 0x004fea000383ffff */
[----:B------:R-:W-:Y:S05]  /*a4f0*/  BRA `(.L_x_189) ;  /* 0xffffff8800507947 */ /* 0x000fea000383ffff */
.L_x_56:
[----:B---3--:R-:W-:-:S07]  /*a500*/  MOV R0, UR4 ;  /* 0x0000000400007c02 */ /* 0x008fce0008000f00 */
.L_x_190:
[----:B-1----:R1:W2:Y:S02]  /*a510*/  SYNCS.PHASECHK.TRANS64.TRYWAIT P0, [R0+URZ], R3 ;  /* 0x00000003000075a7 */ /* 0x0022a400080011ff */
[----:B--2---:R-:W-:Y:S05]  /*a520*/  @!P0 NANOSLEEP.SYNCS 0x989680 ;  /* 0x009896800000895d */ /* 0x004fea0003900000 */
[----:B------:R-:W2:Y:S02]  /*a530*/  @!P0 SYNCS.PHASECHK.TRANS64 P0, [R0+URZ], R3 ;  /* 0x00000003000085a7 */ /* 0x000ea400080010ff */
[----:B--2---:R-:W-:Y:S05]  /*a540*/  @!P0 BRA `(.L_x_190) ;  /* 0xfffffffc00f08947 */ /* 0x004fea000383ffff */
[----:B------:R-:W-:Y:S05]  /*a550*/  BRA `(.L_x_191) ;  /* 0xffffff88005c7947 */ /* 0x000fea000383ffff */
.L_x_57:
[----:B---3--:R-:W-:-:S07]  /*a560*/  MOV R0, UR4 ;  /* 0x0000000400007c02 */ /* 0x008fce0008000f00 */
.L_x_192:
[----:B-1----:R1:W2:Y:S02]  /*a570*/  SYNCS.PHASECHK.TRANS64.TRYWAIT P0, [R0+URZ], R3 ;  /* 0x00000003000075a7 */ /* 0x0022a400080011ff */
[----:B--2---:R-:W-:Y:S05]  /*a580*/  @!P0 NANOSLEEP.SYNCS 0x989680 ;  /* 0x009896800000895d */ /* 0x004fea0003900000 */
[----:B------:R-:W2:Y:S02]  /*a590*/  @!P0 SYNCS.PHASECHK.TRANS64 P0, [R0+URZ], R3 ;  /* 0x00000003000085a7 */ /* 0x000ea400080010ff */
[----:B--2---:R-:W-:Y:S05]  /*a5a0*/  @!P0 BRA `(.L_x_192) ;  /* 0xfffffffc00f08947 */ /* 0x004fea000383ffff */
[----:B------:R-:W-:Y:S05]  /*a5b0*/  BRA `(.L_x_193) ;  /* 0xffffff8800687947 */ /* 0x000fea000383ffff */
.L_x_58:
[----:B---3--:R-:W-:-:S07]  /*a5c0*/  MOV R0, UR4 ;  /* 0x0000000400007c02 */ /* 0x008fce0008000f00 */
.L_x_194:
[----:B-1----:R1:W2:Y:S02]  /*a5d0*/  SYNCS.PHASECHK.TRANS64.TRYWAIT P0, [R0+URZ], R3 ;  /* 0x00000003000075a7 */ /* 0x0022a400080011ff */
[----:B--2---:R-:W-:Y:S05]  /*a5e0*/  @!P0 NANOSLEEP.SYNCS 0x989680 ;  /* 0x009896800000895d */ /* 0x004fea0003900000 */
[----:B------:R-:W2:Y:S02]  /*a5f0*/  @!P0 SYNCS.PHASECHK.TRANS64 P0, [R0+URZ], R3 ;  /* 0x00000003000085a7 */ /* 0x000ea400080010ff */
[----:B--2---:R-:W-:Y:S05]  /*a600*/  @!P0 BRA `(.L_x_194) ;  /* 0xfffffffc00f08947 */ /* 0x004fea000383ffff */
[----:B------:R-:W-:Y:S05]  /*a610*/  BRA `(.L_x_195) ;  /* 0xffffff8800747947 */ /* 0x000fea000383ffff */
.L_x_61:
[----:B-1----:R1:W2:Y:S02]  /*a620*/  SYNCS.PHASECHK.TRANS64.TRYWAIT P0, [R0+URZ+0x1b0], R4 ;  /* 0x0001b004000075a7 */ /* 0x0022a400080011ff */
[----:B--2---:R-:W-:Y:S05]  /*a630*/  @!P0 NANOSLEEP.SYNCS 0x989680 ;  /* 0x009896800000895d */ /* 0x004fea0003900000 */
[----:B------:R-:W2:Y:S02]  /*a640*/  @!P0 SYNCS.PHASECHK.TRANS64 P0, [R0+URZ+0x1b0], R4 ;  /* 0x0001b004000085a7 */ /* 0x000ea400080010ff */
[----:B--2---:R-:W-:Y:S05]  /*a650*/  @!P0 BRA `(.L_x_61) ;  /* 0xfffffffc00f08947 */ /* 0x004fea000383ffff */
[----:B------:R-:W-:Y:S05]  /*a660*/  BRA `(.L_x_196) ;  /* 0xffffff8800d47947 */ /* 0x000fea000383ffff */
.L_x_62:
[----:B------:R-:W-:-:S07]  /*a670*/  MOV R0, UR5 ;  /* 0x0000000500007c02 */ /* 0x000fce0008000f00 */
.L_x_197:
[----:B-1----:R1:W2:Y:S02]  /*a680*/  SYNCS.PHASECHK.TRANS64.TRYWAIT P0, [R0+URZ+0x160], R5 ;  /* 0x00016005000075a7 */ /* 0x0022a400080011ff */
[----:B--2---:R-:W-:Y:S05]  /*a690*/  @!P0 NANOSLEEP.SYNCS 0x989680 ;  /* 0x009896800000895d */ /* 0x004fea0003900000 */
[----:B------:R-:W2:Y:S02]  /*a6a0*/  @!P0 SYNCS.PHASECHK.TRANS64 P0, [R0+URZ+0x160], R5 ;  /* 0x00016005000085a7 */ /* 0x000ea400080010ff */
[----:B--2---:R-:W-:Y:S05]  /*a6b0*/  @!P0 BRA `(.L_x_197) ;  /* 0xfffffffc00f08947 */ /* 0x004fea000383ffff */
[----:B------:R-:W-:Y:S05]  /*a6c0*/  BRA `(.L_x_198) ;  /* 0xffffff8800e47947 */ /* 0x000fea000383ffff */
.L_x_63:
[----:B-1----:R1:W2:Y:S02]  /*a6d0*/  SYNCS.PHASECHK.TRANS64.TRYWAIT P1, [R0+URZ+0x150], R4 ;  /* 0x00015004000075a7 */ /* 0x0022a400080211ff */
[----:B--2---:R-:W-:Y:S05]  /*a6e0*/  @!P1 NANOSLEEP.SYNCS 0x989680 ;  /* 0x009896800000995d */ /* 0x004fea0003900000 */
[----:B------:R-:W2:Y:S02]  /*a6f0*/  @!P1 SYNCS.PHASECHK.TRANS64 P1, [R0+URZ+0x150], R4 ;  /* 0x00015004000095a7 */ /* 0x000ea400080210ff */
[----:B--2---:R-:W-:Y:S05]  /*a700*/  @!P1 BRA `(.L_x_63) ;  /* 0xfffffffc00f09947 */ /* 0x004fea000383ffff */
[----:B------:R-:W-:Y:S05]  /*a710*/  BRA `(.L_x_199) ;  /* 0xffffff8c00147947 */ /* 0x000fea000383ffff */
.L_x_66:
[----:B------:R-:W-:-:S07]  /*a720*/  MOV R0, UR5 ;  /* 0x0000000500007c02 */ /* 0x000fce0008000f00 */
.L_x_200:
[----:B-1----:R1:W2:Y:S02]  /*a730*/  SYNCS.PHASECHK.TRANS64.TRYWAIT P0, [R0+URZ+0x160], R2 ;  /* 0x00016002000075a7 */ /* 0x0022a400080011ff */
[----:B--2---:R-:W-:Y:S05]  /*a740*/  @!P0 NANOSLEEP.SYNCS 0x989680 ;  /* 0x009896800000895d */ /* 0x004fea0003900000 */
[----:B------:R-:W2:Y:S02]  /*a750*/  @!P0 SYNCS.PHASECHK.TRANS64 P0, [R0+URZ+0x160], R2 ;  /* 0x00016002000085a7 */ /* 0x000ea400080010ff */
[----:B--2---:R-:W-:Y:S05]  /*a760*/  @!P0 BRA `(.L_x_200) ;  /* 0xfffffffc00f08947 */ /* 0x004fea000383ffff */
[----:B------:R-:W-:Y:S05]  /*a770*/  BRA `(.L_x_65) ;  /* 0xffffff8c00687947 */ /* 0x000fea000383ffff */
.L_x_75:
[----:B-1----:R-:W-:-:S04]  /*a780*/  MOV R4, UR6 ;  /* 0x0000000600047c02 */ /* 0x002fc80008000f00 */
[----:B------:R1:W2:Y:S03]  /*a790*/  SYNCS.PHASECHK.TRANS64.TRYWAIT P0, [R4+URZ+0x8], R5 ;  /* 0x00000805040075a7 */ /* 0x0002a600080011ff */
[----:B--2---:R-:W-:Y:S05]  /*a7a0*/  @!P0 NANOSLEEP.SYNCS 0x989680 ;  /* 0x009896800000895d */ /* 0x004fea0003900000 */
[----:B------:R-:W2:Y:S02]  /*a7b0*/  @!P0 SYNCS.PHASECHK.TRANS64 P0, [R4+URZ+0x8], R5 ;  /* 0x00000805040085a7 */ /* 0x000ea400080010ff */
[----:B--2---:R-:W-:Y:S05]  /*a7c0*/  @!P0 BRA `(.L_x_75) ;  /* 0xfffffffc00ec8947 */ /* 0x004fea000383ffff */
[----:B------:R-:W-:Y:S05]  /*a7d0*/  BRA `(.L_x_74) ;  /* 0xffffff90001c7947 */ /* 0x000fea000383ffff */
.L_x_77:
[----:B------:R-:W-:Y:S01]  /*a7e0*/  BSSY B0, `(.L_x_201) ;  /* 0x0000006000007945 */ /* 0x000fe20003800000 */
[----:B------:R-:W-:-:S07]  /*a7f0*/  MOV R15, 0xffffffff ;  /* 0xffffffff000f7802 */ /* 0x000fce0000000f00 */
[----:B-1---5:R-:W-:Y:S05]  /*a800*/  WARPSYNC.COLLECTIVE R15, `(.L_x_202) ;  /* 0x000000000f0c7348 */ /* 0x022fea0003c00000 */
[----:B------:R-:W-:Y:S02]  /*a810*/  ELECT P6, UR79, PT ;  /* 0x00000000004f782f */ /* 0x000fe400038c0000 */
[----:B------:R-:W-:Y:S01]  /*a820*/  MOV R14, UR79 ;  /* 0x0000004f000e7c02 */ /* 0x000fe20008000f00 */
[----:B-1---5:R-:W-:Y:S10]  /*a830*/  ENDCOLLECTIVE ;  /* 0x000000000000791b */ /* 0x022ff40003800000 */
.L_x_202:
[----:B------:R-:W-:Y:S05]  /*a840*/  BSYNC B0 ;  /* 0x0000000000007941 */ /* 0x000fea0003800000 */
.L_x_201:
[----:B------:R-:W-:Y:S05]  /*a850*/  BRA `(.L_x_203) ;  /* 0xffffff90004c7947 */ /* 0x000fea000383ffff */
.L_x_79:
[----:B-1----:R-:W-:-:S04]  /*a860*/  MOV R2, UR6 ;  /* 0x0000000600027c02 */ /* 0x002fc80008000f00 */
[----:B------:R1:W2:Y:S03]  /*a870*/  SYNCS.PHASECHK.TRANS64.TRYWAIT P0, [R2+URZ+0x8], R3 ;  /* 0x00000803020075a7 */ /* 0x0002a600080011ff */
[----:B--2---:R-:W-:Y:S05]  /*a880*/  @!P0 NANOSLEEP.SYNCS 0x989680 ;  /* 0x009896800000895d */ /* 0x004fea0003900000 */
[----:B------:R-:W2:Y:S02]  /*a890*/  @!P0 SYNCS.PHASECHK.TRANS64 P0, [R2+URZ+0x8], R3 ;  /* 0x00000803020085a7 */ /* 0x000ea400080010ff */
[----:B--2---:R-:W-:Y:S05]  /*a8a0*/  @!P0 BRA `(.L_x_79) ;  /* 0xfffffffc00ec8947 */ /* 0x004fea000383ffff */
[----:B------:R-:W-:Y:S05]  /*a8b0*/  BRA `(.L_x_78) ;  /* 0xffffff9000507947 */ /* 0x000fea000383ffff */
.L_x_80:
[----:B-1----:R1:W2:Y:S02]  /*a8c0*/  SYNCS.PHASECHK.TRANS64.TRYWAIT P0, [R0+URZ+0x150], R4 ;  /* 0x00015004000075a7 */ /* 0x0022a400080011ff */
[----:B--2---:R-:W-:Y:S05]  /*a8d0*/  @!P0 NANOSLEEP.SYNCS 0x989680 ;  /* 0x009896800000895d */ /* 0x004fea0003900000 */
[----:B------:R-:W2:Y:S02]  /*a8e0*/  @!P0 SYNCS.PHASECHK.TRANS64 P0, [R0+URZ+0x150], R4 ;  /* 0x00015004000085a7 */ /* 0x000ea400080010ff */
[----:B--2---:R-:W-:Y:S05]  /*a8f0*/  @!P0 BRA `(.L_x_80) ;  /* 0xfffffffc00f08947 */ /* 0x004fea000383ffff */
[----:B------:R-:W-:Y:S05]  /*a900*/  BRA `(.L_x_204) ;  /* 0xffffff94002c7947 */ /* 0x000fea000383ffff */
.L_x_82:
[----:B------:R-:W-:-:S07]  /*a910*/  MOV R0, UR10 ;  /* 0x0000000a00007c02 */ /* 0x000fce0008000f00 */
.L_x_205:
[----:B-1----:R1:W2:Y:S02]  /*a920*/  SYNCS.PHASECHK.TRANS64.TRYWAIT P0, [R0+URZ+0x190], R4 ;  /* 0x00019004000075a7 */ /* 0x0022a400080011ff */
[----:B--2---:R-:W-:Y:S05]  /*a930*/  @!P0 NANOSLEEP.SYNCS 0x989680 ;  /* 0x009896800000895d */ /* 0x004fea0003900000 */
[----:B------:R-:W2:Y:S02]  /*a940*/  @!P0 SYNCS.PHASECHK.TRANS64 P0, [R0+URZ+0x190], R4 ;  /* 0x00019004000085a7 */ /* 0x000ea400080010ff */
[----:B--2---:R-:W-:Y:S05]  /*a950*/  @!P0 BRA `(.L_x_205) ;  /* 0xfffffffc00f08947 */ /* 0x004fea000383ffff */
[----:B------:R-:W-:Y:S05]  /*a960*/  BRA `(.L_x_206) ;  /* 0xffffff9400787947 */ /* 0x000fea000383ffff */
.L_x_85:
[----:B------:R-:W-:Y:S07]  /*a970*/  MOV R0, UR9 ;  /* 0x0000000900007c02 */ /* 0x000fee0008000f00 */
.L_x_207:
[----:B-1----:R1:W2:Y:S02]  /*a980*/  SYNCS.PHASECHK.TRANS64.TRYWAIT P0, [R0+URZ], R4 ;  /* 0x00000004000075a7 */ /* 0x0022a400080011ff */
[----:B--2---:R-:W-:Y:S05]  /*a990*/  @!P0 NANOSLEEP.SYNCS 0x989680 ;  /* 0x009896800000895d */ /* 0x004fea0003900000 */
[----:B------:R-:W2:Y:S02]  /*a9a0*/  @!P0 SYNCS.PHASECHK.TRANS64 P0, [R0+URZ], R4 ;  /* 0x00000004000085a7 */ /* 0x000ea400080010ff */
[----:B--2---:R-:W-:Y:S05]  /*a9b0*/  @!P0 BRA `(.L_x_207) ;  /* 0xfffffffc00f08947 */ /* 0x004fea000383ffff */
[----:B------:R-:W-:Y:S05]  /*a9c0*/  BRA `(.L_x_84) ;  /* 0xffffff94008c7947 */ /* 0x000fea000383ffff */
.L_x_89:
[----:B-1----:R-:W-:-:S07]  /*a9d0*/  MOV R0, UR7 ;  /* 0x0000000700007c02 */ /* 0x002fce0008000f00 */
.L_x_208:
[----:B-1----:R1:W2:Y:S02]  /*a9e0*/  SYNCS.PHASECHK.TRANS64.TRYWAIT P0, [R0+URZ], R2 ;  /* 0x00000002000075a7 */ /* 0x0022a400080011ff */
[----:B--2---:R-:W-:Y:S05]  /*a9f0*/  @!P0 NANOSLEEP.SYNCS 0x989680 ;  /* 0x009896800000895d */ /* 0x004fea0003900000 */
[----:B------:R-:W2:Y:S02]  /*aa00*/  @!P0 SYNCS.PHASECHK.TRANS64 P0, [R0+URZ], R2 ;  /* 0x00000002000085a7 */ /* 0x000ea400080010ff */
[----:B--2---:R-:W-:Y:S05]  /*aa10*/  @!P0 BRA `(.L_x_208) ;  /* 0xfffffffc00f08947 */ /* 0x004fea000383ffff */
[----:B------:R-:W-:Y:S05]  /*aa20*/  BRA `(.L_x_209) ;  /* 0xffffff9800587947 */ /* 0x000fea000383ffff */
.L_x_90:
[----:B------:R-:W-:-:S07]  /*aa30*/  MOV R0, UR7 ;  /* 0x0000000700007c02 */ /* 0x000fce0008000f00 */
.L_x_210:
[----:B-1----:R1:W2:Y:S02]  /*aa40*/  SYNCS.PHASECHK.TRANS64.TRYWAIT P0, [R0+URZ], R3 ;  /* 0x00000003000075a7 */ /* 0x0022a400080011ff */
[----:B--2---:R-:W-:Y:S05]  /*aa50*/  @!P0 NANOSLEEP.SYNCS 0x989680 ;  /* 0x009896800000895d */ /* 0x004fea0003900000 */
[----:B------:R-:W2:Y:S02]  /*aa60*/  @!P0 SYNCS.PHASECHK.TRANS64 P0, [R0+URZ], R3 ;  /* 0x00000003000085a7 */ /* 0x000ea400080010ff */
[----:B--2---:R-:W-:Y:S05]  /*aa70*/  @!P0 BRA `(.L_x_210) ;  /* 0xfffffffc00f08947 */ /* 0x004fea000383ffff */
[----:B------:R-:W-:Y:S05]  /*aa80*/  BRA `(.L_x_211) ;  /* 0xffffff9800647947 */ /* 0x000fea000383ffff */
.L_x_91:
[----:B------:R-:W-:-:S07]  /*aa90*/  MOV R0, UR7 ;  /* 0x0000000700007c02 */ /* 0x000fce0008000f00 */
.L_x_212:
[----:B-1----:R1:W2:Y:S02]  /*aaa0*/  SYNCS.PHASECHK.TRANS64.TRYWAIT P0, [R0+URZ], R3 ;  /* 0x00000003000075a7 */ /* 0x0022a400080011ff */
[----:B--2---:R-:W-:Y:S05]  /*aab0*/  @!P0 NANOSLEEP.SYNCS 0x989680 ;  /* 0x009896800000895d */ /* 0x004fea0003900000 */
[----:B------:R-:W2:Y:S02]  /*aac0*/  @!P0 SYNCS.PHASECHK.TRANS64 P0, [R0+URZ], R3 ;  /* 0x00000003000085a7 */ /* 0x000ea400080010ff */
[----:B--2---:R-:W-:Y:S05]  /*aad0*/  @!P0 BRA `(.L_x_212) ;  /* 0xfffffffc00f08947 */ /* 0x004fea000383ffff */
[----:B------:R-:W-:Y:S05]  /*aae0*/  BRA `(.L_x_213) ;  /* 0xffffff9800707947 */ /* 0x000fea000383ffff */
.L_x_94:
[----:B------:R-:W-:-:S07]  /*aaf0*/  MOV R0, UR8 ;  /* 0x0000000800007c02 */ /* 0x000fce0008000f00 */
.L_x_214:
[----:B-1----:R1:W2:Y:S02]  /*ab00*/  SYNCS.PHASECHK.TRANS64.TRYWAIT P1, [R0+URZ+0x1d0], R2 ;  /* 0x0001d002000075a7 */ /* 0x0022a400080211ff */
[----:B--2---:R-:W-:Y:S05]  /*ab10*/  @!P1 NANOSLEEP.SYNCS 0x989680 ;  /* 0x009896800000995d */ /* 0x004fea0003900000 */
[----:B------:R-:W2:Y:S02]  /*ab20*/  @!P1 SYNCS.PHASECHK.TRANS64 P1, [R0+URZ+0x1d0], R2 ;  /* 0x0001d002000095a7 */ /* 0x000ea400080210ff */
[----:B--2---:R-:W-:Y:S05]  /*ab30*/  @!P1 BRA `(.L_x_214) ;  /* 0xfffffffc00f09947 */ /* 0x004fea000383ffff */
[----:B------:R-:W-:Y:S05]  /*ab40*/  BRA `(.L_x_215) ;  /* 0xffffff9800bc7947 */ /* 0x000fea000383ffff */
.L_x_99:
[----:B--2---:R2:W4:Y:S02]  /*ab50*/  SYNCS.PHASECHK.TRANS64.TRYWAIT P0, [R0+URZ+0x150], R2 ;  /* 0x00015002000075a7 */ /* 0x00452400080011ff */
[----:B----4-:R-:W-:Y:S05]  /*ab60*/  @!P0 NANOSLEEP.SYNCS 0x989680 ;  /* 0x009896800000895d */ /* 0x010fea0003900000 */
[----:B------:R-:W4:Y:S02]  /*ab70*/  @!P0 SYNCS.PHASECHK.TRANS64 P0, [R0+URZ+0x150], R2 ;  /* 0x00015002000085a7 */ /* 0x000f2400080010ff */
[----:B----4-:R-:W-:Y:S05]  /*ab80*/  @!P0 BRA `(.L_x_99) ;  /* 0xfffffffc00f08947 */ /* 0x010fea000383ffff */
[----:B------:R-:W-:Y:S05]  /*ab90*/  BRA `(.L_x_216) ;  /* 0xffffff9c00d07947 */ /* 0x000fea000383ffff */
.L_x_102:
[----:B------:R-:W-:Y:S07]  /*aba0*/  MOV R0, UR7 ;  /* 0x0000000700007c02 */ /* 0x000fee0008000f00 */
.L_x_217:
[----:B--2---:R2:W4:Y:S02]  /*abb0*/  SYNCS.PHASECHK.TRANS64.TRYWAIT P0, [R0+URZ+0x148], R2 ;  /* 0x00014802000075a7 */ /* 0x00452400080011ff */
[----:B----4-:R-:W-:Y:S05]  /*abc0*/  @!P0 NANOSLEEP.SYNCS 0x989680 ;  /* 0x009896800000895d */ /* 0x010fea0003900000 */
[----:B------:R-:W4:Y:S02]  /*abd0*/  @!P0 SYNCS.PHASECHK.TRANS64 P0, [R0+URZ+0x148], R2 ;  /* 0x00014802000085a7 */ /* 0x000f2400080010ff */
[----:B----4-:R-:W-:Y:S05]  /*abe0*/  @!P0 BRA `(.L_x_217) ;  /* 0xfffffffc00f08947 */ /* 0x010fea000383ffff */
[----:B------:R-:W-:Y:S05]  /*abf0*/  BRA `(.L_x_101) ;  /* 0xffffffa000b07947 */ /* 0x000fea000383ffff */
.L_x_105:
[----:B------:R-:W-:Y:S07]  /*ac00*/  MOV R0, UR7 ;  /* 0x0000000700007c02 */ /* 0x000fee0008000f00 */
.L_x_218:
[----:B-1----:R1:W2:Y:S02]  /*ac10*/  SYNCS.PHASECHK.TRANS64.TRYWAIT P0, [R0+URZ+0x120], R14 ;  /* 0x0001200e000075a7 */ /* 0x0022a400080011ff */
[----:B--2---:R-:W-:Y:S05]  /*ac20*/  @!P0 NANOSLEEP.SYNCS 0x989680 ;  /* 0x009896800000895d */ /* 0x004fea0003900000 */
[----:B------:R-:W2:Y:S02]  /*ac30*/  @!P0 SYNCS.PHASECHK.TRANS64 P0, [R0+URZ+0x120], R14 ;  /* 0x0001200e000085a7 */ /* 0x000ea400080010ff */
[----:B--2---:R-:W-:Y:S05]  /*ac40*/  @!P0 BRA `(.L_x_218) ;  /* 0xfffffffc00f08947 */ /* 0x004fea000383ffff */
[----:B------:R-:W-:Y:S05]  /*ac50*/  BRA `(.L_x_219) ;  /* 0xffffffa400287947 */ /* 0x000fea000383ffff */
.L_x_106:
[----:B------:R-:W-:Y:S07]  /*ac60*/  MOV R0, UR7 ;  /* 0x0000000700007c02 */ /* 0x000fee0008000f00 */
.L_x_220:
[----:B-1----:R1:W2:Y:S02]  /*ac70*/  SYNCS.PHASECHK.TRANS64.TRYWAIT P0, [R0+URZ+0x128], R14 ;  /* 0x0001280e000075a7 */ /* 0x0022a400080011ff */
[----:B--2---:R-:W-:Y:S05]  /*ac80*/  @!P0 NANOSLEEP.SYNCS 0x989680 ;  /* 0x009896800000895d */ /* 0x004fea0003900000 */
[----:B------:R-:W2:Y:S02]  /*ac90*/  @!P0 SYNCS.PHASECHK.TRANS64 P0, [R0+URZ+0x128], R14 ;  /* 0x0001280e000085a7 */ /* 0x000ea400080010ff */
[----:B--2---:R-:W-:Y:S05]  /*aca0*/  @!P0 BRA `(.L_x_220) ;  /* 0xfffffffc00f08947 */ /* 0x004fea000383ffff */
[----:B------:R-:W-:Y:S05]  /*acb0*/  BRA `(.L_x_221) ;  /* 0xffffffa400807947 */ /* 0x000fea000383ffff */
.L_x_107:
[----:B------:R-:W-:Y:S07]  /*acc0*/  MOV R0, UR7 ;  /* 0x0000000700007c02 */ /* 0x000fee0008000f00 */
.L_x_222:
[----:B-1----:R1:W2:Y:S02]  /*acd0*/  SYNCS.PHASECHK.TRANS64.TRYWAIT P0, [R0+URZ+0x130], R14 ;  /* 0x0001300e000075a7 */ /* 0x0022a400080011ff */
[----:B--2---:R-:W-:Y:S05]  /*ace0*/  @!P0 NANOSLEEP.SYNCS 0x989680 ;  /* 0x009896800000895d */ /* 0x004fea0003900000 */
[----:B------:R-:W2:Y:S02]  /*acf0*/  @!P0 SYNCS.PHASECHK.TRANS64 P0, [R0+URZ+0x130], R14 ;  /* 0x0001300e000085a7 */ /* 0x000ea400080010ff */
[----:B--2---:R-:W-:Y:S05]  /*ad00*/  @!P0 BRA `(.L_x_222) ;  /* 0xfffffffc00f08947 */ /* 0x004fea000383ffff */
[----:B------:R-:W-:Y:S05]  /*ad10*/  BRA `(.L_x_223) ;  /* 0xffffffa400dc7947 */ /* 0x000fea000383ffff */
.L_x_108:
[----:B------:R-:W-:Y:S07]  /*ad20*/  MOV R0, UR7 ;  /* 0x0000000700007c02 */ /* 0x000fee0008000f00 */
.L_x_224:
[----:B-1----:R1:W2:Y:S02]  /*ad30*/  SYNCS.PHASECHK.TRANS64.TRYWAIT P0, [R0+URZ+0x138], R14 ;  /* 0x0001380e000075a7 */ /* 0x0022a400080011ff */
[----:B--2---:R-:W-:Y:S05]  /*ad40*/  @!P0 NANOSLEEP.SYNCS 0x989680 ;  /* 0x009896800000895d */ /* 0x004fea0003900000 */
[----:B------:R-:W2:Y:S02]  /*ad50*/  @!P0 SYNCS.PHASECHK.TRANS64 P0, [R0+URZ+0x138], R14 ;  /* 0x0001380e000085a7 */ /* 0x000ea400080010ff */
[----:B--2---:R-:W-:Y:S05]  /*ad60*/  @!P0 BRA `(.L_x_224) ;  /* 0xfffffffc00f08947 */ /* 0x004fea000383ffff */
[----:B------:R-:W-:Y:S05]  /*ad70*/  BRA `(.L_x_225) ;  /* 0xffffffa8007c7947 */ /* 0x000fea000383ffff */
.L_x_110:
[----:B------:R-:W-:-:S07]  /*ad80*/  MOV R0, UR7 ;  /* 0x0000000700007c02 */ /* 0x000fce0008000f00 */
.L_x_226:
[----:B-1----:R1:W4:Y:S02]  /*ad90*/  SYNCS.PHASECHK.TRANS64.TRYWAIT P0, [R0+URZ+0x120], R2 ;  /* 0x00012002000075a7 */ /* 0x00232400080011ff */
[----:B----4-:R-:W-:Y:S05]  /*ada0*/  @!P0 NANOSLEEP.SYNCS 0x989680 ;  /* 0x009896800000895d */ /* 0x010fea0003900000 */
[----:B------:R-:W4:Y:S02]  /*adb0*/  @!P0 SYNCS.PHASECHK.TRANS64 P0, [R0+URZ+0x120], R2 ;  /* 0x00012002000085a7 */ /* 0x000f2400080010ff */
[----:B----4-:R-:W-:Y:S05]  /*adc0*/  @!P0 BRA `(.L_x_226) ;  /* 0xfffffffc00f08947 */ /* 0x010fea000383ffff */
[----:B------:R-:W-:Y:S05]  /*add0*/  BRA `(.L_x_227) ;  /* 0xffffffac00047947 */ /* 0x000fea000383ffff */
.L_x_111:
[----:B-1----:R-:W-:-:S07]  /*ade0*/  MOV R0, UR7 ;  /* 0x0000000700007c02 */ /* 0x002fce0008000f00 */
.L_x_228:
[----:B-1----:R1:W4:Y:S02]  /*adf0*/  SYNCS.PHASECHK.TRANS64.TRYWAIT P0, [R0+URZ+0x128], R2 ;  /* 0x00012802000075a7 */ /* 0x00232400080011ff */
[----:B----4-:R-:W-:Y:S05]  /*ae00*/  @!P0 NANOSLEEP.SYNCS 0x989680 ;  /* 0x009896800000895d */ /* 0x010fea0003900000 */
[----:B------:R-:W4:Y:S02]  /*ae10*/  @!P0 SYNCS.PHASECHK.TRANS64 P0, [R0+URZ+0x128], R2 ;  /* 0x00012802000085a7 */ /* 0x000f2400080010ff */
[----:B----4-:R-:W-:Y:S05]  /*ae20*/  @!P0 BRA `(.L_x_228) ;  /* 0xfffffffc00f08947 */ /* 0x010fea000383ffff */
[----:B------:R-:W-:Y:S05]  /*ae30*/  BRA `(.L_x_229) ;  /* 0xffffffa800f47947 */ /* 0x000fea000383ffff */
.L_x_112:
[----:B-1----:R-:W-:-:S07]  /*ae40*/  MOV R0, UR7 ;  /* 0x0000000700007c02 */ /* 0x002fce0008000f00 */
.L_x_230:
[----:B-1----:R1:W4:Y:S02]  /*ae50*/  SYNCS.PHASECHK.TRANS64.TRYWAIT P0, [R0+URZ+0x130], R2 ;  /* 0x00013002000075a7 */ /* 0x00232400080011ff */
[----:B----4-:R-:W-:Y:S05]  /*ae60*/  @!P0 NANOSLEEP.SYNCS 0x989680 ;  /* 0x009896800000895d */ /* 0x010fea0003900000 */
[----:B------:R-:W4:Y:S02]  /*ae70*/  @!P0 SYNCS.PHASECHK.TRANS64 P0, [R0+URZ+0x130], R2 ;  /* 0x00013002000085a7 */ /* 0x000f2400080010ff */
[----:B----4-:R-:W-:Y:S05]  /*ae80*/  @!P0 BRA `(.L_x_230) ;  /* 0xfffffffc00f08947 */ /* 0x010fea000383ffff */
[----:B------:R-:W-:Y:S05]  /*ae90*/  BRA `(.L_x_231) ;  /* 0xffffffa800e47947 */ /* 0x000fea000383ffff */
.L_x_114:
[----:B--2---:R2:W3:Y:S02]  /*aea0*/  SYNCS.PHASECHK.TRANS64.TRYWAIT P0, [R0+URZ+0x150], R2 ;  /* 0x00015002000075a7 */ /* 0x0044e400080011ff */
[----:B---3--:R-:W-:Y:S05]  /*aeb0*/  @!P0 NANOSLEEP.SYNCS 0x989680 ;  /* 0x009896800000895d */ /* 0x008fea0003900000 */
[----:B------:R-:W3:Y:S02]  /*aec0*/  @!P0 SYNCS.PHASECHK.TRANS64 P0, [R0+URZ+0x150], R2 ;  /* 0x00015002000085a7 */ /* 0x000ee400080010ff */
[----:B---3--:R-:W-:Y:S05]  /*aed0*/  @!P0 BRA `(.L_x_114) ;  /* 0xfffffffc00f08947 */ /* 0x008fea000383ffff */
[----:B------:R-:W-:Y:S05]  /*aee0*/  BRA `(.L_x_232) ;  /* 0xffffffac00c07947 */ /* 0x000fea000383ffff */
.L_x_125:
[----:B-1----:R-:W-:Y:S04]  /*aef0*/  MOV R2, UR48 ;  /* 0x0000003000027c02 */ /* 0x002fe80008000f00 */
[----:B------:R1:W3:Y:S03]  /*af00*/  SYNCS.PHASECHK.TRANS64.TRYWAIT P1, [R2+URZ+0x100], R3 ;  /* 0x00010003020075a7 */ /* 0x0002e600080211ff */
[----:B---3--:R-:W-:Y:S05]  /*af10*/  @!P1 NANOSLEEP.SYNCS 0x989680 ;  /* 0x009896800000995d */ /* 0x008fea0003900000 */
[----:B------:R-:W3:Y:S02]  /*af20*/  @!P1 SYNCS.PHASECHK.TRANS64 P1, [R2+URZ+0x100], R3 ;  /* 0x00010003020095a7 */ /* 0x000ee400080210ff */
[----:B---3--:R-:W-:Y:S05]  /*af30*/  @!P1 BRA `(.L_x_125) ;  /* 0xfffffffc00ec9947 */ /* 0x008fea000383ffff */
[----:B------:R-:W-:Y:S05]  /*af40*/  BRA `(.L_x_124) ;  /* 0xffffffb800cc7947 */ /* 0x000fea000383ffff */
.L_x_127:
[----:B-1----:R1:W4:Y:S02]  /*af50*/  SYNCS.PHASECHK.TRANS64.TRYWAIT P0, [R112+URZ+0x170], R0 ;  /* 0x00017000700075a7 */ /* 0x00232400080011ff */
[----:B----4-:R-:W-:Y:S05]  /*af60*/  @!P0 NANOSLEEP.SYNCS 0x989680 ;  /* 0x009896800000895d */ /* 0x010fea0003900000 */
[----:B------:R-:W4:Y:S02]  /*af70*/  @!P0 SYNCS.PHASECHK.TRANS64 P0, [R112+URZ+0x170], R0 ;  /* 0x00017000700085a7 */ /* 0x000f2400080010ff */
[----:B----4-:R-:W-:Y:S05]  /*af80*/  @!P0 BRA `(.L_x_127) ;  /* 0xfffffffc00f08947 */ /* 0x010fea000383ffff */
[----:B------:R-:W-:Y:S05]  /*af90*/  BRA `(.L_x_126) ;  /* 0xffffffb800f47947 */ /* 0x000fea000383ffff */
.L_x_136:
[----:B--2---:R2:W4:Y:S02]  /*afa0*/  SYNCS.PHASECHK.TRANS64.TRYWAIT P0, [R2+URZ+0x100], R0 ;  /* 0x00010000020075a7 */ /* 0x00452400080011ff */
[----:B----4-:R-:W-:Y:S05]  /*afb0*/  @!P0 NANOSLEEP.SYNCS 0x989680 ;  /* 0x009896800000895d */ /* 0x010fea0003900000 */
[----:B------:R-:W4:Y:S02]  /*afc0*/  @!P0 SYNCS.PHASECHK.TRANS64 P0, [R2+URZ+0x100], R0 ;  /* 0x00010000020085a7 */ /* 0x000f2400080010ff */
[----:B----4-:R-:W-:Y:S05]  /*afd0*/  @!P0 BRA `(.L_x_136) ;  /* 0xfffffffc00f08947 */ /* 0x010fea000383ffff */
[----:B------:R-:W-:Y:S05]  /*afe0*/  BRA `(.L_x_135) ;  /* 0xffffffc400e07947 */ /* 0x000fea000383ffff */
.L_x_144:
[----:B--2---:R2:W4:Y:S02]  /*aff0*/  SYNCS.PHASECHK.TRANS64.TRYWAIT P0, [R0+URZ+0x100], R6 ;  /* 0x00010006000075a7 */ /* 0x00452400080011ff */
[----:B----4-:R-:W-:Y:S05]  /*b000*/  @!P0 NANOSLEEP.SYNCS 0x989680 ;  /* 0x009896800000895d */ /* 0x010fea0003900000 */
[----:B------:R-:W4:Y:S02]  /*b010*/  @!P0 SYNCS.PHASECHK.TRANS64 P0, [R0+URZ+0x100], R6 ;  /* 0x00010006000085a7 */ /* 0x000f2400080010ff */
[----:B----4-:R-:W-:Y:S05]  /*b020*/  @!P0 BRA `(.L_x_144) ;  /* 0xfffffffc00f08947 */ /* 0x010fea000383ffff */
[----:B------:R-:W-:Y:S05]  /*b030*/  BRA `(.L_x_143) ;  /* 0xffffffd000f47947 */ /* 0x000fea000383ffff */
.L_x_152:
[----:B--2---:R2:W4:Y:S02]  /*b040*/  SYNCS.PHASECHK.TRANS64.TRYWAIT P0, [R0+URZ+0x100], R5 ;  /* 0x00010005000075a7 */ /* 0x00452400080011ff */
[----:B----4-:R-:W-:Y:S05]  /*b050*/  @!P0 NANOSLEEP.SYNCS 0x989680 ;  /* 0x009896800000895d */ /* 0x010fea0003900000 */
[----:B------:R-:W4:Y:S02]  /*b060*/  @!P0 SYNCS.PHASECHK.TRANS64 P0, [R0+URZ+0x100], R5 ;  /* 0x00010005000085a7 */ /* 0x000f2400080010ff */
[----:B----4-:R-:W-:Y:S05]  /*b070*/  @!P0 BRA `(.L_x_152) ;  /* 0xfffffffc00f08947 */ /* 0x010fea000383ffff */
[----:B------:R-:W-:Y:S05]  /*b080*/  BRA `(.L_x_151) ;  /* 0xffffffe000087947 */ /* 0x000fea000383ffff */
        .weak           $__internal_0_$__cuda_sm10x_tcgen05_guardrail_trap_col_being_dealloced_not_returned_by_alloc
        .type           $__internal_0_$__cuda_sm10x_tcgen05_guardrail_trap_col_being_dealloced_not_returned_by_alloc,@function
        .size           $__internal_0_$__cuda_sm10x_tcgen05_guardrail_trap_col_being_dealloced_not_returned_by_alloc,($__internal_1_$__cuda_sm10x_tcgen05_guardrail_trap_phase_invalid_during_alloc - $__internal_0_$__cuda_sm10x_tcgen05_guardrail_trap_col_being_dealloced_not_returned_by_alloc)
$__internal_0_$__cuda_sm10x_tcgen05_guardrail_trap_col_being_dealloced_not_returned_by_alloc:
[----:B------:R-:W-:Y:S05]  /*b090*/  BPT.TRAP 0x1 ;  /* 0x000000040000795c */ /* 0x000fea0000300000 */
[----:B------:R-:W-:-:S04]  /*b0a0*/  HFMA2 R3, -RZ, RZ, 0, 0 ;  /* 0x00000000ff037431 */ /* 0x000fc800000001ff */
[----:B------:R-:W-:Y:S05]  /*b0b0*/  RET.REL.NODEC R2 `(_ZN7cutlass13device_kernelINS_4gemm6kernel13GemmUniversalIN4cute5tupleIJiiiiEEENS1_10collective13CollectiveMmaINS1_35MainloopSm100TmaUmmaWarpSpecializedILi16ELi2ELi4ENS5_IJNS4_1CILi2EEENSA_ILi1EEESC_EEEEENS5_IJNSA_ILi128EEENSA_ILi256EEENSA_ILi32EEEEEENS_6half_tENS5_IJlSC_lEEESJ_SK_NS4_8TiledMMAINS4_8MMA_AtomIJNS4_26SM100_MMA_F16BF16_2x1SM_SSISJ_SJ_fLi128ELi256ELNS4_4UMMA5MajorE0ELSP_0ELNSO_7ScaleInE0ELSQ_0EEEEEENS4_6LayoutINS5_IJSC_SC_SC_EEENS5_IJNSA_ILi0EEESV_SV_EEEEENS5_IJNS4_10UnderscoreESY_SY_EEEEENS4_18SM100_TMA_2SM_LOADENS4_14ComposedLayoutINS4_7SwizzleILi2ELi4ELi3EEENS4_18smem_ptr_flag_bitsILi16EEENST_INS5_IJNSA_ILi8EEESH_EEENS5_IJSH_SC_EEEEEEEvNS4_8identityES11_S1B_vS1C_EENS_8epilogue10collective18CollectiveEpilogueINS1E_23Sm100TmaWarpSpecializedILi4ELi2ELi32ELb1ELb0EEEJNS5_IJNSA_ILi64EEESG_SH_EEENS5_IJNST_IS1J_SC_EENST_INS5_IJSH_SB_EEENS5_IJSC_SF_EEEEEEEESJ_SK_SJ_SK_NS1E_6fusion15FusionCallbacksIS1I_NS1Q_17LinearCombinationISJ_fSJ_fLNS_15FloatRoundStyleE2EEES1K_S1P_JEEENS4_5SM1004TMEM4LOAD26SM100_TMEM_LOAD_32dp32b32xENS4_13SM90_TMA_LOADES1B_NS4_39AutoVectorizingCopyWithAssumedAlignmentILi128EEENS4_14SM90_TMA_STOREES1B_S22_S22_EEEvvEEEEvNT_6ParamsE) ;  /* 0xffffff4c02d07950 */ /* 0x000fea0003c3ffff */
        .weak           $__internal_1_$__cuda_sm10x_tcgen05_guardrail_trap_phase_invalid_during_alloc
        .type           $__internal_1_$__cuda_sm10x_tcgen05_guardrail_trap_phase_invalid_during_alloc,@function
        .size           $__internal_1_$__cuda_sm10x_tcgen05_guardrail_trap_phase_invalid_during_alloc,($__internal_2_$__cuda_sm10x_tcgen05_guardrail_trap_unallocated_columns_being_dealloced - $__internal_1_$__cuda_sm10x_tcgen05_guardrail_trap_phase_invalid_during_alloc)
$__internal_1_$__cuda_sm10x_tcgen05_guardrail_trap_phase_invalid_during_alloc:
[----:B------:R-:W-:Y:S05]  /*b0c0*/  BPT.TRAP 0x1 ;  /* 0x000000040000795c */ /* 0x000fea0000300000 */
[----:B------:R-:W-:-:S04]  /*b0d0*/  MOV R3, 0x0 ;  /* 0x0000000000037802 */ /* 0x000fc80000000f00 */
[----:B------:R-:W-:Y:S05]  /*b0e0*/  RET.REL.NODEC R2 `(_ZN7cutlass13device_kernelINS_4gemm6kernel13GemmUniversalIN4cute5tupleIJiiiiEEENS1_10collective13CollectiveMmaINS1_35MainloopSm100TmaUmmaWarpSpecializedILi16ELi2ELi4ENS5_IJNS4_1CILi2EEENSA_ILi1EEESC_EEEEENS5_IJNSA_ILi128EEENSA_ILi256EEENSA_ILi32EEEEEENS_6half_tENS5_IJlSC_lEEESJ_SK_NS4_8TiledMMAINS4_8MMA_AtomIJNS4_26SM100_MMA_F16BF16_2x1SM_SSISJ_SJ_fLi128ELi256ELNS4_4UMMA5MajorE0ELSP_0ELNSO_7ScaleInE0ELSQ_0EEEEEENS4_6LayoutINS5_IJSC_SC_SC_EEENS5_IJNSA_ILi0EEESV_SV_EEEEENS5_IJNS4_10UnderscoreESY_SY_EEEEENS4_18SM100_TMA_2SM_LOADENS4_14ComposedLayoutINS4_7SwizzleILi2ELi4ELi3EEENS4_18smem_ptr_flag_bitsILi16EEENST_INS5_IJNSA_ILi8EEESH_EEENS5_IJSH_SC_EEEEEEEvNS4_8identityES11_S1B_vS1C_EENS_8epilogue10collective18CollectiveEpilogueINS1E_23Sm100TmaWarpSpecializedILi4ELi2ELi32ELb1ELb0EEEJNS5_IJNSA_ILi64EEESG_SH_EEENS5_IJNST_IS1J_SC_EENST_INS5_IJSH_SB_EEENS5_IJSC_SF_EEEEEEEESJ_SK_SJ_SK_NS1E_6fusion15FusionCallbacksIS1I_NS1Q_17LinearCombinationISJ_fSJ_fLNS_15FloatRoundStyleE2EEES1K_S1P_JEEENS4_5SM1004TMEM4LOAD26SM100_TMEM_LOAD_32dp32b32xENS4_13SM90_TMA_LOADES1B_NS4_39AutoVectorizingCopyWithAssumedAlignmentILi128EEENS4_14SM90_TMA_STOREES1B_S22_S22_EEEvvEEEEvNT_6ParamsE) ;  /* 0xffffff4c02c47950 */ /* 0x000fea0003c3ffff */
        .weak           $__internal_2_$__cuda_sm10x_tcgen05_guardrail_trap_unallocated_columns_being_dealloced
        .type           $__internal_2_$__cuda_sm10x_tcgen05_guardrail_trap_unallocated_columns_being_dealloced,@function
        .size           $__internal_2_$__cuda_sm10x_tcgen05_guardrail_trap_unallocated_columns_being_dealloced,(.L_x_234 - $__internal_2_$__cuda_sm10x_tcgen05_guardrail_trap_unallocated_columns_being_dealloced)
$__internal_2_$__cuda_sm10x_tcgen05_guardrail_trap_unallocated_columns_being_dealloced:
[----:B------:R-:W-:Y:S05]  /*b0f0*/  BPT.TRAP 0x1 ;  /* 0x000000040000795c */ /* 0x000fea0000300000 */
[----:B------:R-:W-:-:S04]  /*b100*/  HFMA2 R3, -RZ, RZ, 0, 0 ;  /* 0x00000000ff037431 */ /* 0x000fc800000001ff */
[----:B------:R-:W-:Y:S05]  /*b110*/  RET.REL.NODEC R2 `(_ZN7cutlass13device_kernelINS_4gemm6kernel13GemmUniversalIN4cute5tupleIJiiiiEEENS1_10collective13CollectiveMmaINS1_35MainloopSm100TmaUmmaWarpSpecializedILi16ELi2ELi4ENS5_IJNS4_1CILi2EEENSA_ILi1EEESC_EEEEENS5_IJNSA_ILi128EEENSA_ILi256EEENSA_ILi32EEEEEENS_6half_tENS5_IJlSC_lEEESJ_SK_NS4_8TiledMMAINS4_8MMA_AtomIJNS4_26SM100_MMA_F16BF16_2x1SM_SSISJ_SJ_fLi128ELi256ELNS4_4UMMA5MajorE0ELSP_0ELNSO_7ScaleInE0ELSQ_0EEEEEENS4_6LayoutINS5_IJSC_SC_SC_EEENS5_IJNSA_ILi0EEESV_SV_EEEEENS5_IJNS4_10UnderscoreESY_SY_EEEEENS4_18SM100_TMA_2SM_LOADENS4_14ComposedLayoutINS4_7SwizzleILi2ELi4ELi3EEENS4_18smem_ptr_flag_bitsILi16EEENST_INS5_IJNSA_ILi8EEESH_EEENS5_IJSH_SC_EEEEEEEvNS4_8identityES11_S1B_vS1C_EENS_8epilogue10collective18CollectiveEpilogueINS1E_23Sm100TmaWarpSpecializedILi4ELi2ELi32ELb1ELb0EEEJNS5_IJNSA_ILi64EEESG_SH_EEENS5_IJNST_IS1J_SC_EENST_INS5_IJSH_SB_EEENS5_IJSC_SF_EEEEEEEESJ_SK_SJ_SK_NS1E_6fusion15FusionCallbacksIS1I_NS1Q_17LinearCombinationISJ_fSJ_fLNS_15FloatRoundStyleE2EEES1K_S1P_JEEENS4_5SM1004TMEM4LOAD26SM100_TMEM_LOAD_32dp32b32xENS4_13SM90_TMA_LOADES1B_NS4_39AutoVectorizingCopyWithAssumedAlignmentILi128EEENS4_14SM90_TMA_STOREES1B_S22_S22_EEEvvEEEEvNT_6ParamsE) ;  /* 0xffffff4c02b87950 */ /* 0x000fea0003c3ffff */
.L_x_233:
[----:B------:R-:W-:-:S00]  /*b120*/  BRA `(.L_x_233) ;  /* 0xfffffffc00fc7947 */ /* 0x000fc0000383ffff */
[----:B------:R-:W-:-:S00]  /*b130*/  NOP ;  /* 0x0000000000007918 */ /* 0x000fc00000000000 */
        /* <DEDUP_REMOVED lines=12> */
.L_x_234:


//--------------------- .nv.global.init           --------------------------
	.section	.nv.global.init,"aw",@progbits
.nv.global.init:
	.type		$str$27,@object
	.size		$str$27,($str$28 - $str$27)
$str$27:
        /*0000*/ 	.byte	0x28, 0x61, 0x64, 0x64, 0x72, 0x65, 0x73, 0x73, 0x20, 0x26, 0x20, 0x6d, 0x61, 0x73, 0x6b, 0x29
        /*0010*/ 	.byte	0x20, 0x3d, 0x3d, 0x20, 0x30, 0x00
	.type		$str$28,@object
	.size		$str$28,($str$26 - $str$28)
$str$28:
        /*0016*/ 	.byte	0x2f, 0x74, 0x6d, 0x70, 0x2f, 0x63, 0x75, 0x74, 0x6c, 0x61, 0x73, 0x73, 0x5f, 0x73, 0x77, 0x65
        /*0026*/ 	.byte	0x65, 0x70, 0x5f, 0x73, 0x72, 0x63, 0x2f, 0x69, 0x6e, 0x63, 0x6c, 0x75, 0x64, 0x65, 0x2f, 0x63
        /*0036*/ 	.byte	0x75, 0x74, 0x65, 0x2f, 0x70, 0x6f, 0x69, 0x6e, 0x74, 0x65, 0x72, 0x5f, 0x66, 0x6c, 0x61, 0x67
        /*0046*/ 	.byte	0x67, 0x65, 0x64, 0x2e, 0x68, 0x70, 0x70, 0x00
	.type		$str$26,@object
	.size		$str$26,($str$25 - $str$26)
$str$26:
        /*004e*/ 	.byte	0x2f, 0x74, 0x6d, 0x70, 0x2f, 0x63, 0x75, 0x74, 0x6c, 0x61, 0x73, 0x73, 0x5f, 0x73, 0x77, 0x65
        /*005e*/ 	.byte	0x65, 0x70, 0x5f, 0x73, 0x72, 0x63, 0x2f, 0x69, 0x6e, 0x63, 0x6c, 0x75, 0x64, 0x65, 0x2f, 0x63
        /*006e*/ 	.byte	0x75, 0x74, 0x65, 0x2f, 0x61, 0x74, 0x6f, 0x6d, 0x2f, 0x63, 0x6f, 0x70, 0x79, 0x5f, 0x74, 0x72
        /*007e*/ 	.byte	0x61, 0x69, 0x74, 0x73, 0x5f, 0x73, 0x6d, 0x31, 0x30, 0x30, 0x2e, 0x68, 0x70, 0x70, 0x00
	.type		$str$25,@object
	.size		$str$25,(__unnamed_1 - $str$25)
$str$25:
        /*008d*/ 	.byte	0x28, 0x28, 0x75, 0x69, 0x6e, 0x74, 0x33, 0x32, 0x5f, 0x74, 0x28, 0x74, 0x68, 0x72, 0x65, 0x61
        /*009d*/ 	.byte	0x64, 0x49, 0x64, 0x78, 0x2e, 0x78, 0x29, 0x20, 0x2f, 0x20, 0x33, 0x32, 0x29, 0x20, 0x25, 0x20
        /*00ad*/ 	.byte	0x34, 0x29, 0x20, 0x3d, 0x3d, 0x20, 0x28, 0x28, 0x28, 0x74, 0x6d, 0x65, 0x6d, 0x5f, 0x61, 0x64
        /*00bd*/ 	.byte	0x64, 0x72, 0x20, 0x3e, 0x3e, 0x20, 0x31, 0x36, 0x29, 0x20, 0x2f, 0x20, 0x33, 0x32, 0x29, 0x20
        /*00cd*/ 	.byte	0x25, 0x20, 0x34, 0x29, 0x00
	.type		__unnamed_1,@object
	.size		__unnamed_1,(__unnamed_2 - __unnamed_1)
__unnamed_1:
        /*00d2*/ 	.byte	0x61, 0x75, 0x74, 0x6f, 0x20, 0x63, 0x75, 0x74, 0x65, 0x3a, 0x3a, 0x61, 0x73, 0x5f, 0x70, 0x6f
        /* <DEDUP_REMOVED lines=24> */
        /*0262*/ 	.byte	0x39, 0x36, 0x3e, 0x3e, 0x3e, 0x3e, 0x5d, 0x00
	.type		__unnamed_2,@object
	.size		__unnamed_2,(.L_2 - __unnamed_2)
__unnamed_2:
        /* <DEDUP_REMOVED lines=42> */
        /*050a*/ 	.byte	0x3e, 0x3e, 0x5d, 0x00
.L_2:


//--------------------- .nv.shared._ZN7cutlass13device_kernelINS_4gemm6kernel13GemmUniversalIN4cute5tupleIJiiiiEEENS1_10collective13CollectiveMmaINS1_35MainloopSm100TmaUmmaWarpSpecializedILi16ELi2ELi4ENS5_IJNS4_1CILi2EEENSA_ILi1EEESC_EEEEENS5_IJNSA_ILi128EEENSA_ILi256EEENSA_ILi32EEEEEENS_6half_tENS5_IJlSC_lEEESJ_SK_NS4_8TiledMMAINS4_8MMA_AtomIJNS4_26SM100_MMA_F16BF16_2x1SM_SSISJ_SJ_fLi128ELi256ELNS4_4UMMA5MajorE0ELSP_0ELNSO_7ScaleInE0ELSQ_0EEEEEENS4_6LayoutINS5_IJSC_SC_SC_EEENS5_IJNSA_ILi0EEESV_SV_EEEEENS5_IJNS4_10UnderscoreESY_SY_EEEEENS4_18SM100_TMA_2SM_LOADENS4_14ComposedLayoutINS4_7SwizzleILi2ELi4ELi3EEENS4_18smem_ptr_flag_bitsILi16EEENST_INS5_IJNSA_ILi8EEESH_EEENS5_IJSH_SC_EEEEEEEvNS4_8identityES11_S1B_vS1C_EENS_8epilogue10collective18CollectiveEpilogueINS1E_23Sm100TmaWarpSpecializedILi4ELi2ELi32ELb1ELb0EEEJNS5_IJNSA_ILi64EEESG_SH_EEENS5_IJNST_IS1J_SC_EENST_INS5_IJSH_SB_EEENS5_IJSC_SF_EEEEEEEESJ_SK_SJ_SK_NS1E_6fusion15FusionCallbacksIS1I_NS1Q_17LinearCombinationISJ_fSJ_fLNS_15FloatRoundStyleE2EEES1K_S1P_JEEENS4_5SM1004TMEM4LOAD26SM100_TMEM_LOAD_32dp32b32xENS4_13SM90_TMA_LOADES1B_NS4_39AutoVectorizingCopyWithAssumedAlignmentILi128EEENS4_14SM90_TMA_STOREES1B_S22_S22_EEEvvEEEEvNT_6ParamsE --------------------------
	.section	.nv.shared._ZN7cutlass13device_kernelINS_4gemm6kernel13GemmUniversalIN4cute5tupleIJiiiiEEENS1_10collective13CollectiveMmaINS1_35MainloopSm100TmaUmmaWarpSpecializedILi16ELi2ELi4ENS5_IJNS4_1CILi2EEENSA_ILi1EEESC_EEEEENS5_IJNSA_ILi128EEENSA_ILi256EEENSA_ILi32EEEEEENS_6half_tENS5_IJlSC_lEEESJ_SK_NS4_8TiledMMAINS4_8MMA_AtomIJNS4_26SM100_MMA_F16BF16_2x1SM_SSISJ_SJ_fLi128ELi256ELNS4_4UMMA5MajorE0ELSP_0ELNSO_7ScaleInE0ELSQ_0EEEEEENS4_6LayoutINS5_IJSC_SC_SC_EEENS5_IJNSA_ILi0EEESV_SV_EEEEENS5_IJNS4_10UnderscoreESY_SY_EEEEENS4_18SM100_TMA_2SM_LOADENS4_14ComposedLayoutINS4_7SwizzleILi2ELi4ELi3EEENS4_18smem_ptr_flag_bitsILi16EEENST_INS5_IJNSA_ILi8EEESH_EEENS5_IJSH_SC_EEEEEEEvNS4_8identityES11_S1B_vS1C_EENS_8epilogue10collective18CollectiveEpilogueINS1E_23Sm100TmaWarpSpecializedILi4ELi2ELi32ELb1ELb0EEEJNS5_IJNSA_ILi64EEESG_SH_EEENS5_IJNST_IS1J_SC_EENST_INS5_IJSH_SB_EEENS5_IJSC_SF_EEEEEEEESJ_SK_SJ_SK_NS1E_6fusion15FusionCallbacksIS1I_NS1Q_17LinearCombinationISJ_fSJ_fLNS_15FloatRoundStyleE2EEES1K_S1P_JEEENS4_5SM1004TMEM4LOAD26SM100_TMEM_LOAD_32dp32b32xENS4_13SM90_TMA_LOADES1B_NS4_39AutoVectorizingCopyWithAssumedAlignmentILi128EEENS4_14SM90_TMA_STOREES1B_S22_S22_EEEvvEEEEvNT_6ParamsE,"aw",@nobits
	.sectionflags	@""
	.align	16
	.zero		1024


//--------------------- .nv.shared.reserved.0     --------------------------
	.section	.nv.shared.reserved.0,"aw",@nobits
	.weak		__nv_reservedSMEM_offset_0_alias
	.size		__nv_reservedSMEM_offset_0_alias, 0, 64
	.other		__nv_reservedSMEM_offset_0_alias,@"STO_CUDA_RESERVED_SHARED STV_DEFAULT"
__nv_reservedSMEM_offset_0_alias:
	.zero		0
.nv.shared.reserved.0:
	.zero		64
	.weak		__nv_reservedSMEM_tcgen05_partition
	.type		__nv_reservedSMEM_tcgen05_partition,@object
	.size		__nv_reservedSMEM_tcgen05_partition,(.L_0 - __nv_reservedSMEM_tcgen05_partition)
__nv_reservedSMEM_tcgen05_partition:
	.zero		32
.L_0:


//--------------------- .nv.global                --------------------------
	.section	.nv.global,"aw",@nobits
.nv.global:
	.type		_ZN39_INTERNAL_a167f615_4_k_cu_309e3f65_69174cute1_E,@object
	.size		_ZN39_INTERNAL_a167f615_4_k_cu_309e3f65_69174cute1_E,(_ZN39_INTERNAL_a167f615_4_k_cu_309e3f65_69174cuda3std3__45__cpo6cbeginE - _ZN39_INTERNAL_a167f615_4_k_cu_309e3f65_69174cute1_E)
_ZN39_INTERNAL_a167f615_4_k_cu_309e3f65_69174cute1_E:
	.zero		1
	.type		_ZN39_INTERNAL_a167f615_4_k_cu_309e3f65_69174cuda3std3__45__cpo6cbeginE,@object
	.size		_ZN39_INTERNAL_a167f615_4_k_cu_309e3f65_69174cuda3std3__45__cpo6cbeginE,(_ZN39_INTERNAL_a167f615_4_k_cu_309e3f65_69174cuda3std3__48in_placeE - _ZN39_INTERNAL_a167f615_4_k_cu_309e3f65_69174cuda3std3__45__cpo6cbeginE)
_ZN39_INTERNAL_a167f615_4_k_cu_309e3f65_69174cuda3std3__45__cpo6cbeginE:
	.zero		1
	.type		_ZN39_INTERNAL_a167f615_4_k_cu_309e3f65_69174cuda3std3__48in_placeE,@object
	.size		_ZN39_INTERNAL_a167f615_4_k_cu_309e3f65_69174cuda3std3__48in_placeE,(_ZN39_INTERNAL_a167f615_4_k_cu_309e3f65_69174cuda3std6ranges3__45__cpo9iter_moveE - _ZN39_INTERNAL_a167f615_4_k_cu_309e3f65_69174cuda3std3__48in_placeE)
_ZN39_INTERNAL_a167f615_4_k_cu_309e3f65_69174cuda3std3__48in_placeE:
	.zero		1
	.type		_ZN39_INTERNAL_a167f615_4_k_cu_309e3f65_69174cuda3std6ranges3__45__cpo9iter_moveE,@object
	.size		_ZN39_INTERNAL_a167f615_4_k_cu_309e3f65_69174cuda3std6ranges3__45__cpo9iter_moveE,(_ZN39_INTERNAL_a167f615_4_k_cu_309e3f65_69174cuda3std3__45__cpo5beginE - _ZN39_INTERNAL_a167f615_4_k_cu_309e3f65_69174cuda3std6ranges3__45__cpo9iter_moveE)
_ZN39_INTERNAL_a167f615_4_k_cu_309e3f65_69174cuda3std6ranges3__45__cpo9iter_moveE:
	.zero		1
	.type		_ZN39_INTERNAL_a167f615_4_k_cu_309e3f65_69174cuda3std3__45__cpo5beginE,@object
	.size		_ZN39_INTERNAL_a167f615_4_k_cu_309e3f65_69174cuda3std3__45__cpo5beginE,(_ZN39_INTERNAL_a167f615_4_k_cu_309e3f65_69174cuda3std3__441_GLOBAL__N__a167f615_4_k_cu_309e3f65_69176ignoreE - _ZN39_INTERNAL_a167f615_4_k_cu_309e3f65_69174cuda3std3__45__cpo5beginE)
_ZN39_INTERNAL_a167f615_4_k_cu_309e3f65_69174cuda3std3__45__cpo5beginE:
	.zero		1
	.type		_ZN39_INTERNAL_a167f615_4_k_cu_309e3f65_69174cuda3std3__441_GLOBAL__N__a167f615_4_k_cu_309e3f65_69176ignoreE,@object
	.size		_ZN39_INTERNAL_a167f615_4_k_cu_309e3f65_69174cuda3std3__441_GLOBAL__N__a167f615_4_k_cu_309e3f65_69176ignoreE,(_ZN39_INTERNAL_a167f615_4_k_cu_309e3f65_69174cute7productE - _ZN39_INTERNAL_a167f615_4_k_cu_309e3f65_69174cuda3std3__441_GLOBAL__N__a167f615_4_k_cu_309e3f65_69176ignoreE)
_ZN39_INTERNAL_a167f615_4_k_cu_309e3f65_69174cuda3std3__441_GLOBAL__N__a167f615_4_k_cu_309e3f65_69176ignoreE:
	.zero		1
	.type		_ZN39_INTERNAL_a167f615_4_k_cu_309e3f65_69174cute7productE,@object
	.size		_ZN39_INTERNAL_a167f615_4_k_cu_309e3f65_69174cute7productE,(_ZN39_INTERNAL_a167f615_4_k_cu_309e3f65_69174cuda3std3__45__cpo3endE - _ZN39_INTERNAL_a167f615_4_k_cu_309e3f65_69174cute7productE)
_ZN39_INTERNAL_a167f615_4_k_cu_309e3f65_69174cute7productE:
	.zero		1
	.type		_ZN39_INTERNAL_a167f615_4_k_cu_309e3f65_69174cuda3std3__45__cpo3endE,@object
	.size		_ZN39_INTERNAL_a167f615_4_k_cu_309e3f65_69174cuda3std3__45__cpo3endE,(_ZN39_INTERNAL_a167f615_4_k_cu_309e3f65_69174cuda3std3__419piecewise_constructE - _ZN39_INTERNAL_a167f615_4_k_cu_309e3f65_69174cuda3std3__45__cpo3endE)
_ZN39_INTERNAL_a167f615_4_k_cu_309e3f65_69174cuda3std3__45__cpo3endE:
	.zero		1
	.type		_ZN39_INTERNAL_a167f615_4_k_cu_309e3f65_69174cuda3std3__419piecewise_constructE,@object
	.size		_ZN39_INTERNAL_a167f615_4_k_cu_309e3f65_69174cuda3std3__419piecewise_constructE,(_ZN39_INTERNAL_a167f615_4_k_cu_309e3f65_69174cuda3std3__45__cpo4cendE - _ZN39_INTERNAL_a167f615_4_k_cu_309e3f65_69174cuda3std3__419piecewise_constructE)
_ZN39_INTERNAL_a167f615_4_k_cu_309e3f65_69174cuda3std3__419piecewise_constructE:
	.zero		1
	.type		_ZN39_INTERNAL_a167f615_4_k_cu_309e3f65_69174cuda3std3__45__cpo4cendE,@object
	.size		_ZN39_INTERNAL_a167f615_4_k_cu_309e3f65_69174cuda3std3__45__cpo4cendE,(_ZN39_INTERNAL_a167f615_4_k_cu_309e3f65_69174cuda3std6ranges3__45__cpo4swapE - _ZN39_INTERNAL_a167f615_4_k_cu_309e3f65_69174cuda3std3__45__cpo4cendE)
_ZN39_INTERNAL_a167f615_4_k_cu_309e3f65_69174cuda3std3__45__cpo4cendE:
	.zero		1
	.type		_ZN39_INTERNAL_a167f615_4_k_cu_309e3f65_69174cuda3std6ranges3__45__cpo4swapE,@object
	.size		_ZN39_INTERNAL_a167f615_4_k_cu_309e3f65_69174cuda3std6ranges3__45__cpo4swapE,(.L_10 - _ZN39_INTERNAL_a167f615_4_k_cu_309e3f65_69174cuda3std6ranges3__45__cpo4swapE)
_ZN39_INTERNAL_a167f615_4_k_cu_309e3f65_69174cuda3std6ranges3__45__cpo4swapE:
	.zero		1
.L_10:


//--------------------- .nv.constant0._ZN7cutlass13device_kernelINS_4gemm6kernel13GemmUniversalIN4cute5tupleIJiiiiEEENS1_10collective13CollectiveMmaINS1_35MainloopSm100TmaUmmaWarpSpecializedILi16ELi2ELi4ENS5_IJNS4_1CILi2EEENSA_ILi1EEESC_EEEEENS5_IJNSA_ILi128EEENSA_ILi256EEENSA_ILi32EEEEEENS_6half_tENS5_IJlSC_lEEESJ_SK_NS4_8TiledMMAINS4_8MMA_AtomIJNS4_26SM100_MMA_F16BF16_2x1SM_SSISJ_SJ_fLi128ELi256ELNS4_4UMMA5MajorE0ELSP_0ELNSO_7ScaleInE0ELSQ_0EEEEEENS4_6LayoutINS5_IJSC_SC_SC_EEENS5_IJNSA_ILi0EEESV_SV_EEEEENS5_IJNS4_10UnderscoreESY_SY_EEEEENS4_18SM100_TMA_2SM_LOADENS4_14ComposedLayoutINS4_7SwizzleILi2ELi4ELi3EEENS4_18smem_ptr_flag_bitsILi16EEENST_INS5_IJNSA_ILi8EEESH_EEENS5_IJSH_SC_EEEEEEEvNS4_8identityES11_S1B_vS1C_EENS_8epilogue10collective18CollectiveEpilogueINS1E_23Sm100TmaWarpSpecializedILi4ELi2ELi32ELb1ELb0EEEJNS5_IJNSA_ILi64EEESG_SH_EEENS5_IJNST_IS1J_SC_EENST_INS5_IJSH_SB_EEENS5_IJSC_SF_EEEEEEEESJ_SK_SJ_SK_NS1E_6fusion15FusionCallbacksIS1I_NS1Q_17LinearCombinationISJ_fSJ_fLNS_15FloatRoundStyleE2EEES1K_S1P_JEEENS4_5SM1004TMEM4LOAD26SM100_TMEM_LOAD_32dp32b32xENS4_13SM90_TMA_LOADES1B_NS4_39AutoVectorizingCopyWithAssumedAlignmentILi128EEENS4_14SM90_TMA_STOREES1B_S22_S22_EEEvvEEEEvNT_6ParamsE --------------------------
	.section	.nv.constant0._ZN7cutlass13device_kernelINS_4gemm6kernel13GemmUniversalIN4cute5tupleIJiiiiEEENS1_10collective13CollectiveMmaINS1_35MainloopSm100TmaUmmaWarpSpecializedILi16ELi2ELi4ENS5_IJNS4_1CILi2EEENSA_ILi1EEESC_EEEEENS5_IJNSA_ILi128EEENSA_ILi256EEENSA_ILi32EEEEEENS_6half_tENS5_IJlSC_lEEESJ_SK_NS4_8TiledMMAINS4_8MMA_AtomIJNS4_26SM100_MMA_F16BF16_2x1SM_SSISJ_SJ_fLi128ELi256ELNS4_4UMMA5MajorE0ELSP_0ELNSO_7ScaleInE0ELSQ_0EEEEEENS4_6LayoutINS5_IJSC_SC_SC_EEENS5_IJNSA_ILi0EEESV_SV_EEEEENS5_IJNS4_10UnderscoreESY_SY_EEEEENS4_18SM100_TMA_2SM_LOADENS4_14ComposedLayoutINS4_7SwizzleILi2ELi4ELi3EEENS4_18smem_ptr_flag_bitsILi16EEENST_INS5_IJNSA_ILi8EEESH_EEENS5_IJSH_SC_EEEEEEEvNS4_8identityES11_S1B_vS1C_EENS_8epilogue10collective18CollectiveEpilogueINS1E_23Sm100TmaWarpSpecializedILi4ELi2ELi32ELb1ELb0EEEJNS5_IJNSA_ILi64EEESG_SH_EEENS5_IJNST_IS1J_SC_EENST_INS5_IJSH_SB_EEENS5_IJSC_SF_EEEEEEEESJ_SK_SJ_SK_NS1E_6fusion15FusionCallbacksIS1I_NS1Q_17LinearCombinationISJ_fSJ_fLNS_15FloatRoundStyleE2EEES1K_S1P_JEEENS4_5SM1004TMEM4LOAD26SM100_TMEM_LOAD_32dp32b32xENS4_13SM90_TMA_LOADES1B_NS4_39AutoVectorizingCopyWithAssumedAlignmentILi128EEENS4_14SM90_TMA_STOREES1B_S22_S22_EEEvvEEEEvNT_6ParamsE,"a",@progbits
	.sectionflags	@""
	.align	4
.nv.constant0._ZN7cutlass13device_kernelINS_4gemm6kernel13GemmUniversalIN4cute5tupleIJiiiiEEENS1_10collective13CollectiveMmaINS1_35MainloopSm100TmaUmmaWarpSpecializedILi16ELi2ELi4ENS5_IJNS4_1CILi2EEENSA_ILi1EEESC_EEEEENS5_IJNSA_ILi128EEENSA_ILi256EEENSA_ILi32EEEEEENS_6half_tENS5_IJlSC_lEEESJ_SK_NS4_8TiledMMAINS4_8MMA_AtomIJNS4_26SM100_MMA_F16BF16_2x1SM_SSISJ_SJ_fLi128ELi256ELNS4_4UMMA5MajorE0ELSP_0ELNSO_7ScaleInE0ELSQ_0EEEEEENS4_6LayoutINS5_IJSC_SC_SC_EEENS5_IJNSA_ILi0EEESV_SV_EEEEENS5_IJNS4_10UnderscoreESY_SY_EEEEENS4_18SM100_TMA_2SM_LOADENS4_14ComposedLayoutINS4_7SwizzleILi2ELi4ELi3EEENS4_18smem_ptr_flag_bitsILi16EEENST_INS5_IJNSA_ILi8EEESH_EEENS5_IJSH_SC_EEEEEEEvNS4_8identityES11_S1B_vS1C_EENS_8epilogue10collective18CollectiveEpilogueINS1E_23Sm100TmaWarpSpecializedILi4ELi2ELi32ELb1ELb0EEEJNS5_IJNSA_ILi64EEESG_SH_EEENS5_IJNST_IS1J_SC_EENST_INS5_IJSH_SB_EEENS5_IJSC_SF_EEEEEEEESJ_SK_SJ_SK_NS1E_6fusion15FusionCallbacksIS1I_NS1Q_17LinearCombinationISJ_fSJ_fLNS_15FloatRoundStyleE2EEES1K_S1P_JEEENS4_5SM1004TMEM4LOAD26SM100_TMEM_LOAD_32dp32b32xENS4_13SM90_TMA_LOADES1B_NS4_39AutoVectorizingCopyWithAssumedAlignmentILi128EEENS4_14SM90_TMA_STOREES1B_S22_S22_EEEvvEEEEvNT_6ParamsE:
	.zero		2944


//--------------------- SYMBOLS --------------------------

	.type		.nv.reservedSmem.offset0,@object
	.size		.nv.reservedSmem.offset0,0x4
	.type		.nv.reservedSmem.cap,@object
	.size		.nv.reservedSmem.cap,0x4
	.type		__assertfail,@function
